	.target	sm_90a

	.elftype	@"ET_EXEC"


//--------------------- .note.nv.tkinfo           --------------------------
	.section	.note.nv.tkinfo,"",@"SHT_NOTE"
	.sectionflags	@"SHF_NOTE_NV_TKINFO"
	.tkinfo
        /*0018*/ 	.word	0x00000002
        /*0030*/ 	.string	""
        /*0030*/ 	.string	"ptxas"
        /*0030*/ 	.string	"Cuda compilation tools, release 13.0, V13.0.88"
        /*0030*/ 	.string	"Build cuda_13.0.r13.0/compiler.36424714_0"
        /*0030*/ 	.string	"-arch sm_90a -m 64 "



//--------------------- .note.nv.cuinfo           --------------------------
	.section	.note.nv.cuinfo,"",@"SHT_NOTE"
	.sectionflags	@"SHF_NOTE_NV_CUINFO"
        /*0018*/ 	.short	0x0002
        /*001a*/ 	.short	0x005a
        /*001c*/ 	.short	0x0082
	.zero		2


//--------------------- .nv.info                  --------------------------
	.section	.nv.info,"",@"SHT_CUDA_INFO"
	.align	4


	//----- nvinfo : EIATTR_REGCOUNT
	.align		4
        /*0000*/ 	.byte	0x04, 0x2f
        /*0002*/ 	.short	(.L_12 - .L_11)
	.align		4
.L_11:
        /*0004*/ 	.word	index@(_ZN7cutlass13device_kernelINS_4gemm6kernel13GemmUniversalIN4cute5tupleIJiiiiEEENS1_10collective13CollectiveMmaINS1_37MainloopSm90TmaGmmaWarpSpecializedFP8ILi7ENS5_IJNS4_1CILi1EEESB_SB_EEENS1_32KernelTmaWarpSpecializedPingpongEEENS5_IJNSA_ILi64EEESF_NSA_ILi128EEEEEENS_12float_e5m2_tENS5_IJlSB_lEEESI_SJ_NS4_8TiledMMAINS4_8MMA_AtomIJNS4_4SM904GMMA30MMA_64x64x32_F32E5M2E5M2_SS_TNILNSN_7ScaleInE1ELSP_1EEEEEENS4_6LayoutISC_NS5_IJNSA_ILi0EEEST_ST_EEEEENS5_IJNS4_10UnderscoreESW_SW_EEEEENS4_13SM90_TMA_LOADENS4_14ComposedLayoutINS4_7SwizzleILi3ELi4ELi3EEENS4_18smem_ptr_flag_bitsILi8EEENSS_INS5_IJNSA_ILi8EEESG_EEENS5_IJSG_SB_EEEEEEEvNS4_8identityESZ_S19_vS1A_EENS_8epilogue10collective6detail29Sm90TmaWarpSpecializedAdapterINS1D_15DefaultEpilogueISI_SJ_SJ_NS1C_6thread17LinearCombinationISI_Li1EffLNS1H_9ScaleType4KindE0ELNS_15FloatRoundStyleE2ESI_EENS1_15EpilogueDefaultEEEEEvvEEEEvNT_6ParamsE)
        /*0008*/ 	.word	0x000000a8


	//----- nvinfo : EIATTR_FRAME_SIZE
	.align		4
.L_12:
        /*000c*/ 	.byte	0x04, 0x11
        /*000e*/ 	.short	(.L_14 - .L_13)
	.align		4
.L_13:
        /*0010*/ 	.word	index@(_ZN7cutlass13device_kernelINS_4gemm6kernel13GemmUniversalIN4cute5tupleIJiiiiEEENS1_10collective13CollectiveMmaINS1_37MainloopSm90TmaGmmaWarpSpecializedFP8ILi7ENS5_IJNS4_1CILi1EEESB_SB_EEENS1_32KernelTmaWarpSpecializedPingpongEEENS5_IJNSA_ILi64EEESF_NSA_ILi128EEEEEENS_12float_e5m2_tENS5_IJlSB_lEEESI_SJ_NS4_8TiledMMAINS4_8MMA_AtomIJNS4_4SM904GMMA30MMA_64x64x32_F32E5M2E5M2_SS_TNILNSN_7ScaleInE1ELSP_1EEEEEENS4_6LayoutISC_NS5_IJNSA_ILi0EEEST_ST_EEEEENS5_IJNS4_10UnderscoreESW_SW_EEEEENS4_13SM90_TMA_LOADENS4_14ComposedLayoutINS4_7SwizzleILi3ELi4ELi3EEENS4_18smem_ptr_flag_bitsILi8EEENSS_INS5_IJNSA_ILi8EEESG_EEENS5_IJSG_SB_EEEEEEEvNS4_8identityESZ_S19_vS1A_EENS_8epilogue10collective6detail29Sm90TmaWarpSpecializedAdapterINS1D_15DefaultEpilogueISI_SJ_SJ_NS1C_6thread17LinearCombinationISI_Li1EffLNS1H_9ScaleType4KindE0ELNS_15FloatRoundStyleE2ESI_EENS1_15EpilogueDefaultEEEEEvvEEEEvNT_6ParamsE)
        /*0014*/ 	.word	0x00000000


	//----- nvinfo : EIATTR_MIN_STACK_SIZE
	.align		4
.L_14:
        /*0018*/ 	.byte	0x04, 0x12
        /*001a*/ 	.short	(.L_16 - .L_15)
	.align		4
.L_15:
        /*001c*/ 	.word	index@(_ZN7cutlass13device_kernelINS_4gemm6kernel13GemmUniversalIN4cute5tupleIJiiiiEEENS1_10collective13CollectiveMmaINS1_37MainloopSm90TmaGmmaWarpSpecializedFP8ILi7ENS5_IJNS4_1CILi1EEESB_SB_EEENS1_32KernelTmaWarpSpecializedPingpongEEENS5_IJNSA_ILi64EEESF_NSA_ILi128EEEEEENS_12float_e5m2_tENS5_IJlSB_lEEESI_SJ_NS4_8TiledMMAINS4_8MMA_AtomIJNS4_4SM904GMMA30MMA_64x64x32_F32E5M2E5M2_SS_TNILNSN_7ScaleInE1ELSP_1EEEEEENS4_6LayoutISC_NS5_IJNSA_ILi0EEEST_ST_EEEEENS5_IJNS4_10UnderscoreESW_SW_EEEEENS4_13SM90_TMA_LOADENS4_14ComposedLayoutINS4_7SwizzleILi3ELi4ELi3EEENS4_18smem_ptr_flag_bitsILi8EEENSS_INS5_IJNSA_ILi8EEESG_EEENS5_IJSG_SB_EEEEEEEvNS4_8identityESZ_S19_vS1A_EENS_8epilogue10collective6detail29Sm90TmaWarpSpecializedAdapterINS1D_15DefaultEpilogueISI_SJ_SJ_NS1C_6thread17LinearCombinationISI_Li1EffLNS1H_9ScaleType4KindE0ELNS_15FloatRoundStyleE2ESI_EENS1_15EpilogueDefaultEEEEEvvEEEEvNT_6ParamsE)
        /*0020*/ 	.word	0x00000000
.L_16:


//--------------------- .nv.compat                --------------------------
	.section	.nv.compat,"",@"SHT_CUDA_COMPAT_INFO"
	.align	4
        /*0000*/ 	.byte	0x02, 0x09, 0x01, 0x00, 0x02, 0x02, 0x04, 0x00, 0x02, 0x05, 0x05, 0x00, 0x03, 0x07, 0x01, 0x01
        /*0010*/ 	.byte	0x02, 0x03, 0x01, 0x00, 0x02, 0x06, 0x01, 0x00, 0x04, 0x0b, 0x08, 0x00, 0x00, 0x00, 0x00, 0x00
        /*0020*/ 	.byte	0x00, 0x00, 0x00, 0x00


//--------------------- .nv.info._ZN7cutlass13device_kernelINS_4gemm6kernel13GemmUniversalIN4cute5tupleIJiiiiEEENS1_10collective13CollectiveMmaINS1_37MainloopSm90TmaGmmaWarpSpecializedFP8ILi7ENS5_IJNS4_1CILi1EEESB_SB_EEENS1_32KernelTmaWarpSpecializedPingpongEEENS5_IJNSA_ILi64EEESF_NSA_ILi128EEEEEENS_12float_e5m2_tENS5_IJlSB_lEEESI_SJ_NS4_8TiledMMAINS4_8MMA_AtomIJNS4_4SM904GMMA30MMA_64x64x32_F32E5M2E5M2_SS_TNILNSN_7ScaleInE1ELSP_1EEEEEENS4_6LayoutISC_NS5_IJNSA_ILi0EEEST_ST_EEEEENS5_IJNS4_10UnderscoreESW_SW_EEEEENS4_13SM90_TMA_LOADENS4_14ComposedLayoutINS4_7SwizzleILi3ELi4ELi3EEENS4_18smem_ptr_flag_bitsILi8EEENSS_INS5_IJNSA_ILi8EEESG_EEENS5_IJSG_SB_EEEEEEEvNS4_8identityESZ_S19_vS1A_EENS_8epilogue10collective6detail29Sm90TmaWarpSpecializedAdapterINS1D_15DefaultEpilogueISI_SJ_SJ_NS1C_6thread17LinearCombinationISI_Li1EffLNS1H_9ScaleType4KindE0ELNS_15FloatRoundStyleE2ESI_EENS1_15EpilogueDefaultEEEEEvvEEEEvNT_6ParamsE --------------------------
	.section	.nv.info._ZN7cutlass13device_kernelINS_4gemm6kernel13GemmUniversalIN4cute5tupleIJiiiiEEENS1_10collective13CollectiveMmaINS1_37MainloopSm90TmaGmmaWarpSpecializedFP8ILi7ENS5_IJNS4_1CILi1EEESB_SB_EEENS1_32KernelTmaWarpSpecializedPingpongEEENS5_IJNSA_ILi64EEESF_NSA_ILi128EEEEEENS_12float_e5m2_tENS5_IJlSB_lEEESI_SJ_NS4_8TiledMMAINS4_8MMA_AtomIJNS4_4SM904GMMA30MMA_64x64x32_F32E5M2E5M2_SS_TNILNSN_7ScaleInE1ELSP_1EEEEEENS4_6LayoutISC_NS5_IJNSA_ILi0EEEST_ST_EEEEENS5_IJNS4_10UnderscoreESW_SW_EEEEENS4_13SM90_TMA_LOADENS4_14ComposedLayoutINS4_7SwizzleILi3ELi4ELi3EEENS4_18smem_ptr_flag_bitsILi8EEENSS_INS5_IJNSA_ILi8EEESG_EEENS5_IJSG_SB_EEEEEEEvNS4_8identityESZ_S19_vS1A_EENS_8epilogue10collective6detail29Sm90TmaWarpSpecializedAdapterINS1D_15DefaultEpilogueISI_SJ_SJ_NS1C_6thread17LinearCombinationISI_Li1EffLNS1H_9ScaleType4KindE0ELNS_15FloatRoundStyleE2ESI_EENS1_15EpilogueDefaultEEEEEvvEEEEvNT_6ParamsE,"",@"SHT_CUDA_INFO"
	.sectionflags	@""
	.align	4


	//----- nvinfo : EIATTR_CUDA_API_VERSION
	.align		4
        /*0000*/ 	.byte	0x04, 0x37
        /*0002*/ 	.short	(.L_18 - .L_17)
.L_17:
        /*0004*/ 	.word	0x00000082


	//----- nvinfo : EIATTR_KPARAM_INFO
	.align		4
.L_18:
        /*0008*/ 	.byte	0x04, 0x17
        /*000a*/ 	.short	(.L_20 - .L_19)
.L_19:
        /*000c*/ 	.word	0x00000000
        /*0010*/ 	.short	0x0000
        /*0012*/ 	.short	0x0070
        /*0014*/ 	.byte	0x00, 0xf0, 0x01, 0x10


	//----- nvinfo : EIATTR_SPARSE_MMA_MASK
	.align		4
.L_20:
        /*0018*/ 	.byte	0x03, 0x50
        /*001a*/ 	.short	0x0000


	//----- nvinfo : EIATTR_MAXREG_COUNT
	.align		4
        /*001c*/ 	.byte	0x03, 0x1b
        /*001e*/ 	.short	0x00a8


	//----- nvinfo : EIATTR_NUM_BARRIERS
	.align		4
        /*0020*/ 	.byte	0x02, 0x4c
        /*0022*/ 	.byte	0x01
	.zero		1


	//----- nvinfo : EIATTR_MERCURY_ISA_VERSION
	.align		4
        /*0024*/ 	.byte	0x03, 0x5f
        /*0026*/ 	.short	0x0101


	//----- nvinfo : EIATTR_INT_WARP_WIDE_INSTR_OFFSETS
	.align		4
        /*0028*/ 	.byte	0x04, 0x31
        /*002a*/ 	.short	(.L_22 - .L_21)


	//   ....[0]....
.L_21:
        /*002c*/ 	.word	0x00000480


	//   ....[1]....
        /*0030*/ 	.word	0x000004a0


	//   ....[2]....
        /*0034*/ 	.word	0x00000520


	//   ....[3]....
        /*0038*/ 	.word	0x00000530


	//   ....[4]....
        /*003c*/ 	.word	0x00000540


	//   ....[5]....
        /*0040*/ 	.word	0x00000560


	//   ....[6]....
        /*0044*/ 	.word	0x000005e0


	//   ....[7]....
        /*0048*/ 	.word	0x00000600


	//----- nvinfo : EIATTR_COOP_GROUP_MASK_REGIDS
	.align		4
.L_22:
        /*004c*/ 	.byte	0x04, 0x29
        /*004e*/ 	.short	(.L_24 - .L_23)


	//   ....[0]....
.L_23:
        /*0050*/ 	.word	0xffffffff


	//   ....[1]....
        /*0054*/ 	.word	0xffffffff


	//   ....[2]....
        /*0058*/ 	.word	0xffffffff


	//   ....[3]....
        /*005c*/ 	.word	0xffffffff


	//   ....[4]....
        /*0060*/ 	.word	0xffffffff


	//   ....[5]....
        /*0064*/ 	.word	0xffffffff


	//----- nvinfo : EIATTR_COOP_GROUP_INSTR_OFFSETS
	.align		4
.L_24:
        /*0068*/ 	.byte	0x04, 0x28
        /*006a*/ 	.short	(.L_26 - .L_25)


	//   ....[0]....
.L_25:
        /*006c*/ 	.word	0x00000060


	//   ....[1]....
        /*0070*/ 	.word	0x00000070


	//   ....[2]....
        /*0074*/ 	.word	0x00000130


	//   ....[3]....
        /*0078*/ 	.word	0x00000320


	//   ....[4]....
        /*007c*/ 	.word	0x00000360


	//   ....[5]....
        /*0080*/ 	.word	0x000003a0


	//----- nvinfo : EIATTR_REG_RECONFIG
	.align		4
.L_26:
        /*0084*/ 	.byte	0x01, 0x54
	.zero		2


	//----- nvinfo : EIATTR_MBARRIER_INSTR_OFFSETS
	.align		4
        /*0088*/ 	.byte	0x04, 0x39
        /*008a*/ 	.short	(.L_28 - .L_27)


	//   ....[0]....
.L_27:
        /*008c*/ 	.word	0x00000230
        /*0090*/ 	.word	0x000000ff
        /*0094*/ 	.word	0x00000000
        /*0098*/ 	.short	0x0100
        /*009a*/ 	.byte	0x08
	.zero		1


	//   ....[1]....
        /*009c*/ 	.word	0x00000240
        /*00a0*/ 	.word	0x000000ff
        /*00a4*/ 	.word	0x00000038
        /*00a8*/ 	.short	0x0100
        /*00aa*/ 	.byte	0x08
	.zero		1


	//   ....[2]....
        /*00ac*/ 	.word	0x00000250
        /*00b0*/ 	.word	0x000000ff
        /*00b4*/ 	.word	0x00000008
        /*00b8*/ 	.short	0x0100
        /*00ba*/ 	.byte	0x08
	.zero		1


	//   ....[3]....
        /*00bc*/ 	.word	0x00000260
        /*00c0*/ 	.word	0x000000ff
        /*00c4*/ 	.word	0x00000040
        /*00c8*/ 	.short	0x0100
        /*00ca*/ 	.byte	0x08
	.zero		1


	//   ....[4]....
        /*00cc*/ 	.word	0x00000270
        /*00d0*/ 	.word	0x000000ff
        /*00d4*/ 	.word	0x00000010
        /*00d8*/ 	.short	0x0100
        /*00da*/ 	.byte	0x08
	.zero		1


	//   ....[5]....
        /*00dc*/ 	.word	0x00000280
        /*00e0*/ 	.word	0x000000ff
        /*00e4*/ 	.word	0x00000048
        /*00e8*/ 	.short	0x0100
        /*00ea*/ 	.byte	0x08
	.zero		1


	//   ....[6]....
        /*00ec*/ 	.word	0x00000290
        /*00f0*/ 	.word	0x000000ff
        /*00f4*/ 	.word	0x00000018
        /*00f8*/ 	.short	0x0100
        /*00fa*/ 	.byte	0x08
	.zero		1


	//   ....[7]....
        /*00fc*/ 	.word	0x000002a0
        /*0100*/ 	.word	0x000000ff
        /*0104*/ 	.word	0x00000050
        /*0108*/ 	.short	0x0100
        /*010a*/ 	.byte	0x08
	.zero		1


	//   ....[8]....
        /*010c*/ 	.word	0x000002b0
        /*0110*/ 	.word	0x000000ff
        /*0114*/ 	.word	0x00000020
        /*0118*/ 	.short	0x0100
        /*011a*/ 	.byte	0x08
	.zero		1


	//   ....[9]....
        /*011c*/ 	.word	0x000002c0
        /*0120*/ 	.word	0x000000ff
        /*0124*/ 	.word	0x00000058
        /*0128*/ 	.short	0x0100
        /*012a*/ 	.byte	0x08
	.zero		1


	//   ....[10]....
        /*012c*/ 	.word	0x000002d0
        /*0130*/ 	.word	0x000000ff
        /*0134*/ 	.word	0x00000028
        /*0138*/ 	.short	0x0100
        /*013a*/ 	.byte	0x08
	.zero		1


	//   ....[11]....
        /*013c*/ 	.word	0x000002e0
        /*0140*/ 	.word	0x000000ff
        /*0144*/ 	.word	0x00000060
        /*0148*/ 	.short	0x0100
        /*014a*/ 	.byte	0x08
	.zero		1


	//   ....[12]....
        /*014c*/ 	.word	0x000002f0
        /*0150*/ 	.word	0x000000ff
        /*0154*/ 	.word	0x00000030
        /*0158*/ 	.short	0x0100
        /*015a*/ 	.byte	0x08
	.zero		1


	//   ....[13]....
        /*015c*/ 	.word	0x00000300
        /*0160*/ 	.word	0x000000ff
        /*0164*/ 	.word	0x00000068
        /*0168*/ 	.short	0x0100
        /*016a*/ 	.byte	0x08
	.zero		1


	//   ....[14]....
        /*016c*/ 	.word	0x00000630
        /*0170*/ 	.word	0x000000ff
        /*0174*/ 	.word	0x000000a0
        /*0178*/ 	.short	0x0100
        /*017a*/ 	.byte	0x08
	.zero		1


	//   ....[15]....
        /*017c*/ 	.word	0x00000680
        /*0180*/ 	.word	0x000000ff
        /*0184*/ 	.word	0x000000a8
        /*0188*/ 	.short	0x0100
        /*018a*/ 	.byte	0x08
	.zero		1


	//   ....[16]....
        /*018c*/ 	.word	0x000006a0
        /*0190*/ 	.word	0x000000ff
        /*0194*/ 	.word	0x00000080
        /*0198*/ 	.short	0x0100
        /*019a*/ 	.byte	0x09
	.zero		1


	//   ....[17]....
        /*019c*/ 	.word	0x000006b0
        /*01a0*/ 	.word	0x000000ff
        /*01a4*/ 	.word	0x00000088
        /*01a8*/ 	.short	0x0100
        /*01aa*/ 	.byte	0x09
	.zero		1


	//   ....[18]....
        /*01ac*/ 	.word	0x000006c0
        /*01b0*/ 	.word	0x000000ff
        /*01b4*/ 	.word	0x00000090
        /*01b8*/ 	.short	0x0100
        /*01ba*/ 	.byte	0x09
	.zero		1


	//   ....[19]....
        /*01bc*/ 	.word	0x000006d0
        /*01c0*/ 	.word	0x000000ff
        /*01c4*/ 	.word	0x00000098
        /*01c8*/ 	.short	0x0100
        /*01ca*/ 	.byte	0x09
	.zero		1


	//   ....[20]....
        /*01cc*/ 	.word	0x00001520
        /*01d0*/ 	.word	0x000000ff
        /*01d4*/ 	.word	0xfffffff8
        /*01d8*/ 	.short	0x010a
        /*01da*/ 	.byte	0x0b
	.zero		1


	//   ....[21]....
        /*01dc*/ 	.word	0x000017f0
        /*01e0*/ 	.word	0x000000ff
        /*01e4*/ 	.word	0x00000000
        /*01e8*/ 	.short	0x010a
        /*01ea*/ 	.byte	0x06
	.zero		1


	//   ....[22]....
        /*01ec*/ 	.word	0x00001830
        /*01f0*/ 	.word	0x000000ff
        /*01f4*/ 	.word	0x00000000
        /*01f8*/ 	.short	0x010a
        /*01fa*/ 	.byte	0x06
	.zero		1


	//   ....[23]....
        /*01fc*/ 	.word	0x00001e60
        /*0200*/ 	.word	0x000000ff
        /*0204*/ 	.word	0x00000000
        /*0208*/ 	.short	0x010a
        /*020a*/ 	.byte	0x10
	.zero		1


	//   ....[24]....
        /*020c*/ 	.word	0x00001ea0
        /*0210*/ 	.word	0x000000ff
        /*0214*/ 	.word	0x00000000
        /*0218*/ 	.short	0x010a
        /*021a*/ 	.byte	0x10
	.zero		1


	//   ....[25]....
        /*021c*/ 	.word	0x00002340
        /*0220*/ 	.word	0x000000ff
        /*0224*/ 	.word	0x00000000
        /*0228*/ 	.short	0x0101
        /*022a*/ 	.byte	0x08
	.zero		1


	//   ....[26]....
        /*022c*/ 	.word	0x000026b0
        /*0230*/ 	.word	0x0000000f
        /*0234*/ 	.word	0x00000000
        /*0238*/ 	.short	0x0101
        /*023a*/ 	.byte	0x17
	.zero		1


	//   ....[27]....
        /*023c*/ 	.word	0x000027b0
        /*0240*/ 	.word	0x000000ff
        /*0244*/ 	.word	0x00000000
        /*0248*/ 	.short	0x0101
        /*024a*/ 	.byte	0x06
	.zero		1


	//   ....[28]....
        /*024c*/ 	.word	0x00002860
        /*0250*/ 	.word	0x000000ff
        /*0254*/ 	.word	0x00000008
        /*0258*/ 	.short	0x010a
        /*025a*/ 	.byte	0x0b
	.zero		1


	//   ....[29]....
        /*025c*/ 	.word	0x000050e0
        /*0260*/ 	.word	0x00000004
        /*0264*/ 	.word	0x00000000
        /*0268*/ 	.short	0x0101
        /*026a*/ 	.byte	0x17
	.zero		1


	//   ....[30]....
        /*026c*/ 	.word	0x000059c0
        /*0270*/ 	.word	0x00000013
        /*0274*/ 	.word	0x00000038
        /*0278*/ 	.short	0x010a
        /*027a*/ 	.byte	0x3f
	.zero		1


	//   ....[31]....
        /*027c*/ 	.word	0x00005d80
        /*0280*/ 	.word	0x0000000a
        /*0284*/ 	.word	0x000000a8
        /*0288*/ 	.short	0x0101
        /*028a*/ 	.byte	0x3f
	.zero		1


	//   ....[32]....
        /*028c*/ 	.word	0x00006490
        /*0290*/ 	.word	0x00000005
        /*0294*/ 	.word	0x00000000
        /*0298*/ 	.short	0x010a
        /*029a*/ 	.byte	0x3f
	.zero		1


	//   ....[33]....
        /*029c*/ 	.word	0x00006510
        /*02a0*/ 	.word	0x00000007
        /*02a4*/ 	.word	0x00000000
        /*02a8*/ 	.short	0x010a
        /*02aa*/ 	.byte	0x3f
	.zero		1


	//   ....[34]....
        /*02ac*/ 	.word	0x000065a0
        /*02b0*/ 	.word	0x00000006
        /*02b4*/ 	.word	0x00000000
        /*02b8*/ 	.short	0x010a
        /*02ba*/ 	.byte	0x3f
	.zero		1


	//   ....[35]....
        /*02bc*/ 	.word	0x00006630
        /*02c0*/ 	.word	0x00000009
        /*02c4*/ 	.word	0x00000000
        /*02c8*/ 	.short	0x010a
        /*02ca*/ 	.byte	0x3f
	.zero		1


	//   ....[36]....
        /*02cc*/ 	.word	0x000066c0
        /*02d0*/ 	.word	0x00000008
        /*02d4*/ 	.word	0x00000000
        /*02d8*/ 	.short	0x010a
        /*02da*/ 	.byte	0x3f
	.zero		1


	//   ....[37]....
        /*02dc*/ 	.word	0x00006750
        /*02e0*/ 	.word	0x0000000b
        /*02e4*/ 	.word	0x00000000
        /*02e8*/ 	.short	0x010a
        /*02ea*/ 	.byte	0x3f
	.zero		1


	//   ....[38]....
        /*02ec*/ 	.word	0x000067e0
        /*02f0*/ 	.word	0x00000003
        /*02f4*/ 	.word	0x00000000
        /*02f8*/ 	.short	0x010a
        /*02fa*/ 	.byte	0x3f
	.zero		1


	//   ....[39]....
        /*02fc*/ 	.word	0x00006850
        /*0300*/ 	.word	0x0000000f
        /*0304*/ 	.word	0xfffffff8
        /*0308*/ 	.short	0x010a
        /*030a*/ 	.byte	0x3f
	.zero		1


	//   ....[40]....
        /*030c*/ 	.word	0x000068b0
        /*0310*/ 	.word	0x0000000f
        /*0314*/ 	.word	0x00000000
        /*0318*/ 	.short	0x010a
        /*031a*/ 	.byte	0x3f
	.zero		1


	//   ....[41]....
        /*031c*/ 	.word	0x00006910
        /*0320*/ 	.word	0x00000010
        /*0324*/ 	.word	0x00000000
        /*0328*/ 	.short	0x010a
        /*032a*/ 	.byte	0x3f
	.zero		1


	//   ....[42]....
        /*032c*/ 	.word	0x00006970
        /*0330*/ 	.word	0x0000000f
        /*0334*/ 	.word	0x00000008
        /*0338*/ 	.short	0x010a
        /*033a*/ 	.byte	0x3f
	.zero		1


	//   ....[43]....
        /*033c*/ 	.word	0x00006a40
        /*0340*/ 	.word	0x00000013
        /*0344*/ 	.word	0x00000038
        /*0348*/ 	.short	0x010a
        /*034a*/ 	.byte	0x3f
	.zero		1


	//   ....[44]....
        /*034c*/ 	.word	0x00006b20
        /*0350*/ 	.word	0x00000005
        /*0354*/ 	.word	0x00000000
        /*0358*/ 	.short	0x010a
        /*035a*/ 	.byte	0x3f
	.zero		1


	//   ....[45]....
        /*035c*/ 	.word	0x00006b70
        /*0360*/ 	.word	0x00000007
        /*0364*/ 	.word	0x00000000
        /*0368*/ 	.short	0x010a
        /*036a*/ 	.byte	0x3f
	.zero		1


	//   ....[46]....
        /*036c*/ 	.word	0x00006bc0
        /*0370*/ 	.word	0x00000006
        /*0374*/ 	.word	0x00000000
        /*0378*/ 	.short	0x010a
        /*037a*/ 	.byte	0x3f
	.zero		1


	//   ....[47]....
        /*037c*/ 	.word	0x00006c10
        /*0380*/ 	.word	0x00000009
        /*0384*/ 	.word	0x00000000
        /*0388*/ 	.short	0x010a
        /*038a*/ 	.byte	0x3f
	.zero		1


	//   ....[48]....
        /*038c*/ 	.word	0x00006c60
        /*0390*/ 	.word	0x00000008
        /*0394*/ 	.word	0x00000000
        /*0398*/ 	.short	0x010a
        /*039a*/ 	.byte	0x3f
	.zero		1


	//   ....[49]....
        /*039c*/ 	.word	0x00006cb0
        /*03a0*/ 	.word	0x0000000b
        /*03a4*/ 	.word	0x00000000
        /*03a8*/ 	.short	0x010a
        /*03aa*/ 	.byte	0x3f
	.zero		1


	//----- nvinfo : EIATTR_NUM_MBARRIERS
	.align		4
.L_28:
        /*03ac*/ 	.byte	0x03, 0x38
        /*03ae*/ 	.short	0x0014


	//----- nvinfo : EIATTR_EXIT_INSTR_OFFSETS
	.align		4
        /*03b0*/ 	.byte	0x04, 0x1c
        /*03b2*/ 	.short	(.L_30 - .L_29)


	//   ....[0]....
.L_29:
        /*03b4*/ 	.word	0x000011d0


	//   ....[1]....
        /*03b8*/ 	.word	0x00001230


	//   ....[2]....
        /*03bc*/ 	.word	0x000056f0


	//   ....[3]....
        /*03c0*/ 	.word	0x00005720


	//   ....[4]....
        /*03c4*/ 	.word	0x00006830


	//----- nvinfo : EIATTR_MAX_THREADS
	.align		4
.L_30:
        /*03c8*/ 	.byte	0x04, 0x05
        /*03ca*/ 	.short	(.L_32 - .L_31)
.L_31:
        /*03cc*/ 	.word	0x00000180
        /*03d0*/ 	.word	0x00000001
        /*03d4*/ 	.word	0x00000001


	//----- nvinfo : EIATTR_CRS_STACK_SIZE
	.align		4
.L_32:
        /*03d8*/ 	.byte	0x04, 0x1e
        /*03da*/ 	.short	(.L_34 - .L_33)
.L_33:
        /*03dc*/ 	.word	0x00000000


	//----- nvinfo : EIATTR_CBANK_PARAM_SIZE
	.align		4
.L_34:
        /*03e0*/ 	.byte	0x03, 0x19
        /*03e2*/ 	.short	0x0470


	//----- nvinfo : EIATTR_PARAM_CBANK
	.align		4
        /*03e4*/ 	.byte	0x04, 0x0a
        /*03e6*/ 	.short	(.L_36 - .L_35)
	.align		4
.L_35:
        /*03e8*/ 	.word	index@(.nv.constant0._ZN7cutlass13device_kernelINS_4gemm6kernel13GemmUniversalIN4cute5tupleIJiiiiEEENS1_10collective13CollectiveMmaINS1_37MainloopSm90TmaGmmaWarpSpecializedFP8ILi7ENS5_IJNS4_1CILi1EEESB_SB_EEENS1_32KernelTmaWarpSpecializedPingpongEEENS5_IJNSA_ILi64EEESF_NSA_ILi128EEEEEENS_12float_e5m2_tENS5_IJlSB_lEEESI_SJ_NS4_8TiledMMAINS4_8MMA_AtomIJNS4_4SM904GMMA30MMA_64x64x32_F32E5M2E5M2_SS_TNILNSN_7ScaleInE1ELSP_1EEEEEENS4_6LayoutISC_NS5_IJNSA_ILi0EEEST_ST_EEEEENS5_IJNS4_10UnderscoreESW_SW_EEEEENS4_13SM90_TMA_LOADENS4_14ComposedLayoutINS4_7SwizzleILi3ELi4ELi3EEENS4_18smem_ptr_flag_bitsILi8EEENSS_INS5_IJNSA_ILi8EEESG_EEENS5_IJSG_SB_EEEEEEEvNS4_8identityESZ_S19_vS1A_EENS_8epilogue10collective6detail29Sm90TmaWarpSpecializedAdapterINS1D_15DefaultEpilogueISI_SJ_SJ_NS1C_6thread17LinearCombinationISI_Li1EffLNS1H_9ScaleType4KindE0ELNS_15FloatRoundStyleE2ESI_EENS1_15EpilogueDefaultEEEEEvvEEEEvNT_6ParamsE)
        /*03ec*/ 	.short	0x0210
        /*03ee*/ 	.short	0x0470


	//----- nvinfo : EIATTR_SW_WAR
	.align		4
.L_36:
        /*03f0*/ 	.byte	0x04, 0x36
        /*03f2*/ 	.short	(.L_38 - .L_37)
.L_37:
        /*03f4*/ 	.word	0x00000008
.L_38:


//--------------------- .nv.callgraph             --------------------------
	.section	.nv.callgraph,"",@"SHT_CUDA_CALLGRAPH"
	.align	4
	.sectionentsize	8
	.align		4
        /*0000*/ 	.word	0x00000000
	.align		4
        /*0004*/ 	.word	0xffffffff
	.align		4
        /*0008*/ 	.word	0x00000000
	.align		4
        /*000c*/ 	.word	0xfffffffe
	.align		4
        /*0010*/ 	.word	0x00000000
	.align		4
        /*0014*/ 	.word	0xfffffffd
	.align		4
        /*0018*/ 	.word	0x00000000
	.align		4
        /*001c*/ 	.word	0xfffffffc


//--------------------- .nv.constant4             --------------------------
	.section	.nv.constant4,"a",@progbits
	.align	8
	.align		8
.nv.constant4:
        /*0000*/ 	.dword	_ZN40_INTERNAL_4d54d9db_4_k_cu_522f3306_296814cuda3std3__45__cpo5beginE
	.align		8
        /*0008*/ 	.dword	_ZN40_INTERNAL_4d54d9db_4_k_cu_522f3306_296814cuda3std3__45__cpo3endE
	.align		8
        /*0010*/ 	.dword	_ZN40_INTERNAL_4d54d9db_4_k_cu_522f3306_296814cuda3std3__45__cpo6cbeginE
	.align		8
        /*0018*/ 	.dword	_ZN40_INTERNAL_4d54d9db_4_k_cu_522f3306_296814cuda3std3__45__cpo4cendE
	.align		8
        /*0020*/ 	.dword	_ZN40_INTERNAL_4d54d9db_4_k_cu_522f3306_296814cuda3std3__442_GLOBAL__N__4d54d9db_4_k_cu_522f3306_296816ignoreE
	.align		8
        /*0028*/ 	.dword	_ZN40_INTERNAL_4d54d9db_4_k_cu_522f3306_296814cuda3std3__419piecewise_constructE
	.align		8
        /*0030*/ 	.dword	_ZN40_INTERNAL_4d54d9db_4_k_cu_522f3306_296814cuda3std3__48in_placeE
	.align		8
        /*0038*/ 	.dword	_ZN40_INTERNAL_4d54d9db_4_k_cu_522f3306_296814cuda3std6ranges3__45__cpo4swapE
	.align		8
        /*0040*/ 	.dword	_ZN40_INTERNAL_4d54d9db_4_k_cu_522f3306_296814cuda3std6ranges3__45__cpo9iter_moveE
	.align		8
        /*0048*/ 	.dword	_ZN40_INTERNAL_4d54d9db_4_k_cu_522f3306_296814cute7productE
	.align		8
        /*0050*/ 	.dword	_ZN40_INTERNAL_4d54d9db_4_k_cu_522f3306_296814cute1_E


//--------------------- .text._ZN7cutlass13device_kernelINS_4gemm6kernel13GemmUniversalIN4cute5tupleIJiiiiEEENS1_10collective13CollectiveMmaINS1_37MainloopSm90TmaGmmaWarpSpecializedFP8ILi7ENS5_IJNS4_1CILi1EEESB_SB_EEENS1_32KernelTmaWarpSpecializedPingpongEEENS5_IJNSA_ILi64EEESF_NSA_ILi128EEEEEENS_12float_e5m2_tENS5_IJlSB_lEEESI_SJ_NS4_8TiledMMAINS4_8MMA_AtomIJNS4_4SM904GMMA30MMA_64x64x32_F32E5M2E5M2_SS_TNILNSN_7ScaleInE1ELSP_1EEEEEENS4_6LayoutISC_NS5_IJNSA_ILi0EEEST_ST_EEEEENS5_IJNS4_10UnderscoreESW_SW_EEEEENS4_13SM90_TMA_LOADENS4_14ComposedLayoutINS4_7SwizzleILi3ELi4ELi3EEENS4_18smem_ptr_flag_bitsILi8EEENSS_INS5_IJNSA_ILi8EEESG_EEENS5_IJSG_SB_EEEEEEEvNS4_8identityESZ_S19_vS1A_EENS_8epilogue10collective6detail29Sm90TmaWarpSpecializedAdapterINS1D_15DefaultEpilogueISI_SJ_SJ_NS1C_6thread17LinearCombinationISI_Li1EffLNS1H_9ScaleType4KindE0ELNS_15FloatRoundStyleE2ESI_EENS1_15EpilogueDefaultEEEEEvvEEEEvNT_6ParamsE --------------------------
	.section	.text._ZN7cutlass13device_kernelINS_4gemm6kernel13GemmUniversalIN4cute5tupleIJiiiiEEENS1_10collective13CollectiveMmaINS1_37MainloopSm90TmaGmmaWarpSpecializedFP8ILi7ENS5_IJNS4_1CILi1EEESB_SB_EEENS1_32KernelTmaWarpSpecializedPingpongEEENS5_IJNSA_ILi64EEESF_NSA_ILi128EEEEEENS_12float_e5m2_tENS5_IJlSB_lEEESI_SJ_NS4_8TiledMMAINS4_8MMA_AtomIJNS4_4SM904GMMA30MMA_64x64x32_F32E5M2E5M2_SS_TNILNSN_7ScaleInE1ELSP_1EEEEEENS4_6LayoutISC_NS5_IJNSA_ILi0EEEST_ST_EEEEENS5_IJNS4_10UnderscoreESW_SW_EEEEENS4_13SM90_TMA_LOADENS4_14ComposedLayoutINS4_7SwizzleILi3ELi4ELi3EEENS4_18smem_ptr_flag_bitsILi8EEENSS_INS5_IJNSA_ILi8EEESG_EEENS5_IJSG_SB_EEEEEEEvNS4_8identityESZ_S19_vS1A_EENS_8epilogue10collective6detail29Sm90TmaWarpSpecializedAdapterINS1D_15DefaultEpilogueISI_SJ_SJ_NS1C_6thread17LinearCombinationISI_Li1EffLNS1H_9ScaleType4KindE0ELNS_15FloatRoundStyleE2ESI_EENS1_15EpilogueDefaultEEEEEvvEEEEvNT_6ParamsE,"ax",@progbits
	.align	128
.text._ZN7cutlass13device_kernelINS_4gemm6kernel13GemmUniversalIN4cute5tupleIJiiiiEEENS1_10collective13CollectiveMmaINS1_37MainloopSm90TmaGmmaWarpSpecializedFP8ILi7ENS5_IJNS4_1CILi1EEESB_SB_EEENS1_32KernelTmaWarpSpecializedPingpongEEENS5_IJNSA_ILi64EEESF_NSA_ILi128EEEEEENS_12float_e5m2_tENS5_IJlSB_lEEESI_SJ_NS4_8TiledMMAINS4_8MMA_AtomIJNS4_4SM904GMMA30MMA_64x64x32_F32E5M2E5M2_SS_TNILNSN_7ScaleInE1ELSP_1EEEEEENS4_6LayoutISC_NS5_IJNSA_ILi0EEEST_ST_EEEEENS5_IJNS4_10UnderscoreESW_SW_EEEEENS4_13SM90_TMA_LOADENS4_14ComposedLayoutINS4_7SwizzleILi3ELi4ELi3EEENS4_18smem_ptr_flag_bitsILi8EEENSS_INS5_IJNSA_ILi8EEESG_EEENS5_IJSG_SB_EEEEEEEvNS4_8identityESZ_S19_vS1A_EENS_8epilogue10collective6detail29Sm90TmaWarpSpecializedAdapterINS1D_15DefaultEpilogueISI_SJ_SJ_NS1C_6thread17LinearCombinationISI_Li1EffLNS1H_9ScaleType4KindE0ELNS_15FloatRoundStyleE2ESI_EENS1_15EpilogueDefaultEEEEEvvEEEEvNT_6ParamsE:
        .type           _ZN7cutlass13device_kernelINS_4gemm6kernel13GemmUniversalIN4cute5tupleIJiiiiEEENS1_10collective13CollectiveMmaINS1_37MainloopSm90TmaGmmaWarpSpecializedFP8ILi7ENS5_IJNS4_1CILi1EEESB_SB_EEENS1_32KernelTmaWarpSpecializedPingpongEEENS5_IJNSA_ILi64EEESF_NSA_ILi128EEEEEENS_12float_e5m2_tENS5_IJlSB_lEEESI_SJ_NS4_8TiledMMAINS4_8MMA_AtomIJNS4_4SM904GMMA30MMA_64x64x32_F32E5M2E5M2_SS_TNILNSN_7ScaleInE1ELSP_1EEEEEENS4_6LayoutISC_NS5_IJNSA_ILi0EEEST_ST_EEEEENS5_IJNS4_10UnderscoreESW_SW_EEEEENS4_13SM90_TMA_LOADENS4_14ComposedLayoutINS4_7SwizzleILi3ELi4ELi3EEENS4_18smem_ptr_flag_bitsILi8EEENSS_INS5_IJNSA_ILi8EEESG_EEENS5_IJSG_SB_EEEEEEEvNS4_8identityESZ_S19_vS1A_EENS_8epilogue10collective6detail29Sm90TmaWarpSpecializedAdapterINS1D_15DefaultEpilogueISI_SJ_SJ_NS1C_6thread17LinearCombinationISI_Li1EffLNS1H_9ScaleType4KindE0ELNS_15FloatRoundStyleE2ESI_EENS1_15EpilogueDefaultEEEEEvvEEEEvNT_6ParamsE,@function
        .size           _ZN7cutlass13device_kernelINS_4gemm6kernel13GemmUniversalIN4cute5tupleIJiiiiEEENS1_10collective13CollectiveMmaINS1_37MainloopSm90TmaGmmaWarpSpecializedFP8ILi7ENS5_IJNS4_1CILi1EEESB_SB_EEENS1_32KernelTmaWarpSpecializedPingpongEEENS5_IJNSA_ILi64EEESF_NSA_ILi128EEEEEENS_12float_e5m2_tENS5_IJlSB_lEEESI_SJ_NS4_8TiledMMAINS4_8MMA_AtomIJNS4_4SM904GMMA30MMA_64x64x32_F32E5M2E5M2_SS_TNILNSN_7ScaleInE1ELSP_1EEEEEENS4_6LayoutISC_NS5_IJNSA_ILi0EEEST_ST_EEEEENS5_IJNS4_10UnderscoreESW_SW_EEEEENS4_13SM90_TMA_LOADENS4_14ComposedLayoutINS4_7SwizzleILi3ELi4ELi3EEENS4_18smem_ptr_flag_bitsILi8EEENSS_INS5_IJNSA_ILi8EEESG_EEENS5_IJSG_SB_EEEEEEEvNS4_8identityESZ_S19_vS1A_EENS_8epilogue10collective6detail29Sm90TmaWarpSpecializedAdapterINS1D_15DefaultEpilogueISI_SJ_SJ_NS1C_6thread17LinearCombinationISI_Li1EffLNS1H_9ScaleType4KindE0ELNS_15FloatRoundStyleE2ESI_EENS1_15EpilogueDefaultEEEEEvvEEEEvNT_6ParamsE,(.L_x_146 - _ZN7cutlass13device_kernelINS_4gemm6kernel13GemmUniversalIN4cute5tupleIJiiiiEEENS1_10collective13CollectiveMmaINS1_37MainloopSm90TmaGmmaWarpSpecializedFP8ILi7ENS5_IJNS4_1CILi1EEESB_SB_EEENS1_32KernelTmaWarpSpecializedPingpongEEENS5_IJNSA_ILi64EEESF_NSA_ILi128EEEEEENS_12float_e5m2_tENS5_IJlSB_lEEESI_SJ_NS4_8TiledMMAINS4_8MMA_AtomIJNS4_4SM904GMMA30MMA_64x64x32_F32E5M2E5M2_SS_TNILNSN_7ScaleInE1ELSP_1EEEEEENS4_6LayoutISC_NS5_IJNSA_ILi0EEEST_ST_EEEEENS5_IJNS4_10UnderscoreESW_SW_EEEEENS4_13SM90_TMA_LOADENS4_14ComposedLayoutINS4_7SwizzleILi3ELi4ELi3EEENS4_18smem_ptr_flag_bitsILi8EEENSS_INS5_IJNSA_ILi8EEESG_EEENS5_IJSG_SB_EEEEEEEvNS4_8identityESZ_S19_vS1A_EENS_8epilogue10collective6detail29Sm90TmaWarpSpecializedAdapterINS1D_15DefaultEpilogueISI_SJ_SJ_NS1C_6thread17LinearCombinationISI_Li1EffLNS1H_9ScaleType4KindE0ELNS_15FloatRoundStyleE2ESI_EENS1_15EpilogueDefaultEEEEEvvEEEEvNT_6ParamsE)
        .other          _ZN7cutlass13device_kernelINS_4gemm6kernel13GemmUniversalIN4cute5tupleIJiiiiEEENS1_10collective13CollectiveMmaINS1_37MainloopSm90TmaGmmaWarpSpecializedFP8ILi7ENS5_IJNS4_1CILi1EEESB_SB_EEENS1_32KernelTmaWarpSpecializedPingpongEEENS5_IJNSA_ILi64EEESF_NSA_ILi128EEEEEENS_12float_e5m2_tENS5_IJlSB_lEEESI_SJ_NS4_8TiledMMAINS4_8MMA_AtomIJNS4_4SM904GMMA30MMA_64x64x32_F32E5M2E5M2_SS_TNILNSN_7ScaleInE1ELSP_1EEEEEENS4_6LayoutISC_NS5_IJNSA_ILi0EEEST_ST_EEEEENS5_IJNS4_10UnderscoreESW_SW_EEEEENS4_13SM90_TMA_LOADENS4_14ComposedLayoutINS4_7SwizzleILi3ELi4ELi3EEENS4_18smem_ptr_flag_bitsILi8EEENSS_INS5_IJNSA_ILi8EEESG_EEENS5_IJSG_SB_EEEEEEEvNS4_8identityESZ_S19_vS1A_EENS_8epilogue10collective6detail29Sm90TmaWarpSpecializedAdapterINS1D_15DefaultEpilogueISI_SJ_SJ_NS1C_6thread17LinearCombinationISI_Li1EffLNS1H_9ScaleType4KindE0ELNS_15FloatRoundStyleE2ESI_EENS1_15EpilogueDefaultEEEEEvvEEEEvNT_6ParamsE,@"STO_CUDA_ENTRY STV_DEFAULT"
_ZN7cutlass13device_kernelINS_4gemm6kernel13GemmUniversalIN4cute5tupleIJiiiiEEENS1_10collective13CollectiveMmaINS1_37MainloopSm90TmaGmmaWarpSpecializedFP8ILi7ENS5_IJNS4_1CILi1EEESB_SB_EEENS1_32KernelTmaWarpSpecializedPingpongEEENS5_IJNSA_ILi64EEESF_NSA_ILi128EEEEEENS_12float_e5m2_tENS5_IJlSB_lEEESI_SJ_NS4_8TiledMMAINS4_8MMA_AtomIJNS4_4SM904GMMA30MMA_64x64x32_F32E5M2E5M2_SS_TNILNSN_7ScaleInE1ELSP_1EEEEEENS4_6LayoutISC_NS5_IJNSA_ILi0EEEST_ST_EEEEENS5_IJNS4_10UnderscoreESW_SW_EEEEENS4_13SM90_TMA_LOADENS4_14ComposedLayoutINS4_7SwizzleILi3ELi4ELi3EEENS4_18smem_ptr_flag_bitsILi8EEENSS_INS5_IJNSA_ILi8EEESG_EEENS5_IJSG_SB_EEEEEEEvNS4_8identityESZ_S19_vS1A_EENS_8epilogue10collective6detail29Sm90TmaWarpSpecializedAdapterINS1D_15DefaultEpilogueISI_SJ_SJ_NS1C_6thread17LinearCombinationISI_Li1EffLNS1H_9ScaleType4KindE0ELNS_15FloatRoundStyleE2ESI_EENS1_15EpilogueDefaultEEEEEvvEEEEvNT_6ParamsE:
[----:B------:R-:W-:Y:S01]  /*0000*/  LDC R1, c[0x0][0x28] ;  /* 0x00000a00ff017b82 */ /* 0x000fe20000000800 */
[----:B------:R-:W0:Y:S01]  /*0010*/  S2R R11, SR_TID.X ;  /* 0x00000000000b7919 */ /* 0x000e220000002100 */
[----:B------:R-:W-:Y:S01]  /*0020*/  ELECT P0, URZ, PT ;  /* 0x00000000003f782f */ /* 0x000fe20003800000 */
[----:B------:R-:W-:Y:S01]  /*0030*/  BSSY B0, `(.L_x_0) ;  /* 0x000000f000007945 */ /* 0x000fe20003800000 */
[--C-:B0-----:R-:W-:Y:S02]  /*0040*/  SHF.R.U32.HI R0, RZ, 0x5, R11.reuse ;  /* 0x00000005ff007819 */ /* 0x101fe4000001160b */
[----:B------:R-:W-:-:S03]  /*0050*/  SHF.R.U32.HI R4, RZ, 0x7, R11 ;  /* 0x00000007ff047819 */ /* 0x000fc6000001160b */
[----:B------:R-:W0:Y:S04]  /*0060*/  SHFL.IDX PT, R2, R0, RZ, 0x1f ;  /* 0x00001fff00027589 */ /* 0x000e2800000e0000 */
[----:B------:R1:W2:Y:S01]  /*0070*/  SHFL.IDX PT, R5, R4, RZ, 0x1f ;  /* 0x00001fff04057589 */ /* 0x0002a200000e0000 */
[----:B0-----:R-:W-:-:S13]  /*0080*/  ISETP.NE.OR P0, PT, R2, RZ, !P0 ;  /* 0x000000ff0200720c */ /* 0x001fda0004705670 */
[----:B-12---:R-:W-:Y:S05]  /*0090*/  @P0 BRA `(.L_x_1) ;  /* 0x0000000000200947 */ /* 0x006fea0003800000 */
[----:B------:R-:W-:Y:S02]  /*00a0*/  ULDC.64 UR4, c[0x0][0x198] ;  /* 0x0000660000047ab9 */ /* 0x000fe40000000a00 */
[----:B------:R-:W-:Y:S02]  /*00b0*/  UIADD3 UR6, UP0, UR4, 0xf0, URZ ;  /* 0x000000f004067890 */ /* 0x000fe4000ff1e03f */
[----:B------:R-:W-:Y:S02]  /*00c0*/  UIADD3 UR4, UP1, UR4, 0x1f0, URZ ;  /* 0x000001f004047890 */ /* 0x000fe4000ff3e03f */
[----:B------:R-:W-:Y:S02]  /*00d0*/  UIADD3.X UR7, URZ, UR5, URZ, UP0, !UPT ;  /* 0x000000053f077290 */ /* 0x000fe400087fe43f */
[----:B------:R-:W-:-:S07]  /*00e0*/  UIADD3.X UR5, URZ, UR5, URZ, UP1, !UPT ;  /* 0x000000053f057290 */ /* 0x000fce0008ffe43f */
[----:B------:R0:W-:Y:S02]  /*00f0*/  UTMACCTL.PF [UR6] ;  /* 0x00000000060079b9 */ /* 0x0001e40008040000 */
[----:B------:R0:W-:Y:S02]  /*0100*/  UTMACCTL.PF [UR4] ;  /* 0x00000000040079b9 */ /* 0x0001e40008040000 */
[----:B0-----:R-:W-:Y:S01]  /*0110*/  NOP ;  /* 0x0000000000007918 */ /* 0x001fe20000000000 */
.L_x_1:
[----:B------:R-:W-:Y:S05]  /*0120*/  BSYNC B0 ;  /* 0x0000000000007941 */ /* 0x000fea0003800000 */
.L_x_0:
[----:B------:R-:W0:Y:S02]  /*0130*/  SHFL.IDX PT, R3, R0, RZ, 0x1f ;  /* 0x00001fff00037589 */ /* 0x000e2400000e0000 */
[----:B0-----:R-:W-:-:S13]  /*0140*/  ISETP.NE.AND P0, PT, R3, RZ, PT ;  /* 0x000000ff0300720c */ /* 0x001fda0003f05270 */
[----:B------:R-:W-:Y:S05]  /*0150*/  @P0 BRA `(.L_x_2) ;  /* 0x0000000000700947 */ /* 0x000fea0003800000 */
[----:B------:R-:W0:Y:S01]  /*0160*/  S2UR UR8, SR_CgaCtaId ;  /* 0x00000000000879c3 */ /* 0x000e220000008800 */
[----:B------:R-:W-:Y:S01]  /*0170*/  UMOV UR4, 0x400 ;  /* 0x0000040000047882 */ /* 0x000fe20000000000 */
[----:B------:R-:W-:Y:S01]  /*0180*/  UMOV UR5, 0x1 ;  /* 0x0000000100057882 */ /* 0x000fe20000000000 */
[----:B------:R-:W-:Y:S01]  /*0190*/  UMOV UR6, 0x80 ;  /* 0x0000008000067882 */ /* 0x000fe20000000000 */
[----:B------:R-:W-:Y:S01]  /*01a0*/  ELECT P0, URZ, PT ;  /* 0x00000000003f782f */ /* 0x000fe20003800000 */
[----:B------:R-:W-:-:S04]  /*01b0*/  UIADD3 UR6, -UR6, 0x100000, URZ ;  /* 0x0010000006067890 */ /* 0x000fc8000fffe13f */
[----:B------:R-:W-:Y:S02]  /*01c0*/  USHF.L.U32 UR7, UR6, 0xb, URZ ;  /* 0x0000000b06077899 */ /* 0x000fe4000800063f */
[----:B------:R-:W-:Y:S02]  /*01d0*/  USHF.L.U32 UR6, UR6, 0x1, URZ ;  /* 0x0000000106067899 */ /* 0x000fe4000800063f */
[----:B0-----:R-:W-:Y:S02]  /*01e0*/  ULEA UR8, UR8, UR4, 0x18 ;  /* 0x0000000408087291 */ /* 0x001fe4000f8ec03f */
[----:B------:R-:W-:-:S04]  /*01f0*/  UIADD3 UR4, -UR5, 0x100000, URZ ;  /* 0x0010000005047890 */ /* 0x000fc8000fffe13f */
[----:B------:R-:W-:Y:S02]  /*0200*/  USHF.L.U32 UR5, UR4, 0xb, URZ ;  /* 0x0000000b04057899 */ /* 0x000fe4000800063f */
[----:B------:R-:W-:Y:S01]  /*0210*/  USHF.L.U32 UR4, UR4, 0x1, URZ ;  /* 0x0000000104047899 */ /* 0x000fe2000800063f */
[----:B------:R-:W0:Y:S11]  /*0220*/  FENCE.VIEW.ASYNC.S ;  /* 0x00000000000073c6 */ /* 0x000e360000000000 */
[----:B0-----:R0:W1:Y:S01]  /*0230*/  SYNCS.EXCH.64 URZ, [UR8], UR4 ;  /* 0x00000004083f75b2 */ /* 0x0010620008000100 */
[----:B------:R0:W2:Y:S01]  /*0240*/  SYNCS.EXCH.64 URZ, [UR8+0x38], UR6 ;  /* 0x00003806083f75b2 */ /* 0x0000a20008000100 */
[----:B------:R0:W3:Y:S01]  /*0250*/  SYNCS.EXCH.64 URZ, [UR8+0x8], UR4 ;  /* 0x00000804083f75b2 */ /* 0x0000e20008000100 */
[----:B------:R0:W4:Y:S01]  /*0260*/  SYNCS.EXCH.64 URZ, [UR8+0x40], UR6 ;  /* 0x00004006083f75b2 */ /* 0x0001220008000100 */
[----:B------:R0:W0:Y:S01]  /*0270*/  SYNCS.EXCH.64 URZ, [UR8+0x10], UR4 ;  /* 0x00001004083f75b2 */ /* 0x0000220008000100 */
        /* <DEDUP_REMOVED lines=9> */
[----:B------:R-:W-:Y:S01]  /*0310*/  NOP ;  /* 0x0000000000007918 */ /* 0x000fe20000000000 */
.L_x_2:
[----:B------:R-:W5:Y:S01]  /*0320*/  SHFL.IDX PT, R6, R0, RZ, 0x1f ;  /* 0x00001fff00067589 */ /* 0x000f6200000e0000 */
[----:B------:R-:W-:Y:S01]  /*0330*/  ELECT P0, URZ, PT ;  /* 0x00000000003f782f */ /* 0x000fe20003800000 */
[----:B------:R-:W-:Y:S01]  /*0340*/  NOP ;  /* 0x0000000000007918 */ /* 0x000fe20000000000 */
[----:B------:R-:W-:Y:S01]  /*0350*/  ELECT P1, URZ, PT ;  /* 0x00000000003f782f */ /* 0x000fe20003820000 */
[----:B------:R1:W2:Y:S01]  /*0360*/  SHFL.IDX PT, R3, R0, RZ, 0x1f ;  /* 0x00001fff00037589 */ /* 0x0002a200000e0000 */
[----:B0-----:R-:W-:Y:S01]  /*0370*/  UMOV UR4, 0x20 ;  /* 0x0000002000047882 */ /* 0x001fe20000000000 */
[----:B------:R-:W-:Y:S01]  /*0380*/  UMOV UR11, 0x80 ;  /* 0x00000080000b7882 */ /* 0x000fe20000000000 */
[----:B------:R-:W-:Y:S01]  /*0390*/  ULDC.64 UR12, c[0x0][0x598] ;  /* 0x00016600000c7ab9 */ /* 0x000fe20000000a00 */
[----:B------:R-:W0:Y:S01]  /*03a0*/  SHFL.IDX PT, R4, R4, RZ, 0x1f ;  /* 0x00001fff04047589 */ /* 0x000e2200000e0000 */
[----:B------:R-:W-:Y:S01]  /*03b0*/  NOP ;  /* 0x0000000000007918 */ /* 0x000fe20000000000 */
[----:B------:R-:W-:Y:S01]  /*03c0*/  VIADD R33, R5, 0xffffffff ;  /* 0xffffffff05217836 */ /* 0x000fe20000000000 */
[----:B------:R-:W-:Y:S01]  /*03d0*/  ULDC.64 UR20, c[0x0][0x208] ;  /* 0x0000820000147ab9 */ /* 0x000fe20000000a00 */
[----:B-1----:R-:W-:-:S02]  /*03e0*/  SHF.R.S32.HI R0, RZ, 0x1f, R11 ;  /* 0x0000001fff007819 */ /* 0x002fc4000001140b */
[----:B------:R-:W-:Y:S02]  /*03f0*/  ISETP.NE.AND P2, PT, R5, RZ, PT ;  /* 0x000000ff0500720c */ /* 0x000fe40003f45270 */
[----:B------:R-:W-:Y:S02]  /*0400*/  LEA.HI R0, R0, R11, RZ, 0x7 ;  /* 0x0000000b00007211 */ /* 0x000fe400078f38ff */
[----:B------:R-:W-:Y:S02]  /*0410*/  ISETP.GE.U32.AND P3, PT, R33, 0x2, PT ;  /* 0x000000022100780c */ /* 0x000fe40003f66070 */
[----:B------:R-:W-:Y:S02]  /*0420*/  LOP3.LUT R0, R0, 0xffffff80, RZ, 0xc0, !PT ;  /* 0xffffff8000007812 */ /* 0x000fe400078ec0ff */
[----:B-----5:R-:W-:-:S03]  /*0430*/  ISETP.NE.OR P0, PT, R6, RZ, !P0 ;  /* 0x000000ff0600720c */ /* 0x020fc60004705670 */
[----:B------:R-:W-:Y:S01]  /*0440*/  IMAD.IADD R10, R11, 0x1, -R0 ;  /* 0x000000010b0a7824 */ /* 0x000fe200078e0a00 */
[----:B--2---:R-:W-:Y:S02]  /*0450*/  ISETP.NE.OR P1, PT, R3, RZ, !P1 ;  /* 0x000000ff0300720c */ /* 0x004fe40004f25670 */
[----:B------:R-:W-:-:S04]  /*0460*/  SHF.R.S32.HI R3, RZ, 0x1f, R2 ;  /* 0x0000001fff037819 */ /* 0x000fc80000011402 */
[----:B------:R-:W-:-:S03]  /*0470*/  LEA.HI R3, R3, R2, RZ, 0x2 ;  /* 0x0000000203037211 */ /* 0x000fc600078f10ff */
[----:B------:R-:W-:Y:S01]  /*0480*/  VOTEU.ALL UP0, P0 ;  /* 0x00000000003f7886 */ /* 0x000fe20000000000 */
[----:B------:R-:W-:-:S03]  /*0490*/  LOP3.LUT R3, R3, 0xfffffffc, RZ, 0xc0, !PT ;  /* 0xfffffffc03037812 */ /* 0x000fc600078ec0ff */
[----:B------:R-:W-:Y:S01]  /*04a0*/  VOTEU.ALL UP1, P1 ;  /* 0x00000000003f7886 */ /* 0x000fe20000820000 */
[----:B------:R-:W1:Y:S01]  /*04b0*/  @!UP0 S2UR UR7, SR_CgaCtaId ;  /* 0x00000000000789c3 */ /* 0x000e620000008800 */
[----:B------:R-:W-:Y:S01]  /*04c0*/  @!UP0 UMOV UR6, 0x400 ;  /* 0x0000040000068882 */ /* 0x000fe20000000000 */
[----:B------:R-:W-:-:S04]  /*04d0*/  @!UP0 UIADD3 UR4, -UR4, 0x100000, URZ ;  /* 0x0010000004048890 */ /* 0x000fc8000fffe13f */
[----:B------:R-:W-:Y:S02]  /*04e0*/  @!UP0 USHF.L.U32 UR5, UR4, 0xb, URZ ;  /* 0x0000000b04058899 */ /* 0x000fe4000800063f */
[----:B------:R-:W-:Y:S01]  /*04f0*/  @!UP0 USHF.L.U32 UR4, UR4, 0x1, URZ ;  /* 0x0000000104048899 */ /* 0x000fe2000800063f */
[----:B------:R-:W-:Y:S01]  /*0500*/  IMAD.IADD R20, R2, 0x1, -R3 ;  /* 0x0000000102147824 */ /* 0x000fe200078e0a03 */
[----:B------:R-:W-:Y:S01]  /*0510*/  @!UP1 UMOV UR9, 0x400 ;  /* 0x0000040000099882 */ /* 0x000fe20000000000 */
[----:B------:R-:W-:Y:S01]  /*0520*/  VOTEU.ALL UP2, P1 ;  /* 0x00000000003f7886 */ /* 0x000fe20000840000 */
[----:B------:R-:W-:Y:S01]  /*0530*/  VOTEU.ALL UP3, P1 ;  /* 0x00000000003f7886 */ /* 0x000fe20000860000 */
[----:B------:R-:W-:Y:S01]  /*0540*/  VOTEU.ALL UP4, P1 ;  /* 0x00000000003f7886 */ /* 0x000fe20000880000 */
[----:B------:R-:W2:Y:S01]  /*0550*/  @!UP1 S2UR UR10, SR_CgaCtaId ;  /* 0x00000000000a99c3 */ /* 0x000ea20000008800 */
[----:B------:R-:W-:Y:S01]  /*0560*/  VOTEU.ALL UP5, P1 ;  /* 0x00000000003f7886 */ /* 0x000fe200008a0000 */
[----:B------:R-:W-:-:S04]  /*0570*/  ISETP.NE.U32.AND P1, PT, RZ, UR12, PT ;  /* 0x0000000cff007c0c */ /* 0x000fc8000bf25070 */
[----:B------:R-:W-:Y:S01]  /*0580*/  ISETP.NE.AND.EX P1, PT, RZ, UR13, PT, P1 ;  /* 0x0000000dff007c0c */ /* 0x000fe2000bf25310 */
[----:B-1----:R-:W-:Y:S02]  /*0590*/  @!UP0 ULEA UR8, UR7, UR6, 0x18 ;  /* 0x0000000607088291 */ /* 0x002fe4000f8ec03f */
[----:B------:R-:W-:-:S04]  /*05a0*/  @!UP1 UIADD3 UR6, -UR11, 0x100000, URZ ;  /* 0x001000000b069890 */ /* 0x000fc8000fffe13f */
[----:B------:R-:W-:Y:S02]  /*05b0*/  @!UP1 USHF.L.U32 UR7, UR6, 0xb, URZ ;  /* 0x0000000b06079899 */ /* 0x000fe4000800063f */
[----:B------:R-:W-:Y:S01]  /*05c0*/  @!UP1 USHF.L.U32 UR6, UR6, 0x1, URZ ;  /* 0x0000000106069899 */ /* 0x000fe2000800063f */
[----:B0-----:R-:W-:Y:S01]  /*05d0*/  R2UR UR11, R4 ;  /* 0x00000000040b72ca */ /* 0x001fe200000e0000 */
[----:B------:R-:W-:Y:S01]  /*05e0*/  VOTEU.ALL UP0, P0 ;  /* 0x00000000003f7886 */ /* 0x000fe20000000000 */
[----:B--2---:R-:W-:Y:S01]  /*05f0*/  @!UP1 ULEA UR9, UR10, UR9, 0x18 ;  /* 0x000000090a099291 */ /* 0x004fe2000f8ec03f */
[----:B------:R-:W-:Y:S01]  /*0600*/  VOTEU.ALL UP1, P0 ;  /* 0x00000000003f7886 */ /* 0x000fe20000020000 */
[C---:B------:R-:W-:Y:S01]  /*0610*/  ISETP.NE.AND P0, PT, R20.reuse, 0x3, PT ;  /* 0x000000031400780c */ /* 0x040fe20003f05270 */
[----:B------:R-:W0:Y:S02]  /*0620*/  FENCE.VIEW.ASYNC.S ;  /* 0x00000000000073c6 */ /* 0x000e240000000000 */
[----:B0-----:R0:W3:Y:S01]  /*0630*/  @!UP0 SYNCS.EXCH.64 URZ, [UR8+0xa0], UR4 ;  /* 0x0000a004083f85b2 */ /* 0x0010e20008000100 */
[----:B------:R-:W-:-:S04]  /*0640*/  ISETP.EQ.OR P0, PT, R20, RZ, !P0 ;  /* 0x000000ff1400720c */ /* 0x000fc80004702670 */
[----:B------:R-:W-:-:S04]  /*0650*/  ISETP.EQ.AND P0, PT, R5, RZ, P0 ;  /* 0x000000ff0500720c */ /* 0x000fc80000702270 */
[----:B------:R-:W-:-:S04]  /*0660*/  SEL R7, RZ, 0x1, !P0 ;  /* 0x00000001ff077807 */ /* 0x000fc80004000000 */
[----:B------:R-:W-:Y:S01]  /*0670*/  SEL R7, R7, 0x2, P3 ;  /* 0x0000000207077807 */ /* 0x000fe20001800000 */
[----:B------:R0:W3:Y:S01]  /*0680*/  @!UP1 SYNCS.EXCH.64 URZ, [UR8+0xa8], UR4 ;  /* 0x0000a804083f95b2 */ /* 0x0000e20008000100 */
[----:B------:R-:W-:Y:S01]  /*0690*/  NOP ;  /* 0x0000000000007918 */ /* 0x000fe20000000000 */
[----:B------:R0:W3:Y:S01]  /*06a0*/  @!UP2 SYNCS.EXCH.64 URZ, [UR9+0x80], UR6 ;  /* 0x00008006093fa5b2 */ /* 0x0000e20008000100 */
[----:B------:R0:W3:Y:S01]  /*06b0*/  @!UP3 SYNCS.EXCH.64 URZ, [UR9+0x88], UR6 ;  /* 0x00008806093fb5b2 */ /* 0x0000e20008000100 */
[----:B------:R0:W3:Y:S01]  /*06c0*/  @!UP4 SYNCS.EXCH.64 URZ, [UR9+0x90], UR6 ;  /* 0x00009006093fc5b2 */ /* 0x0000e20008000100 */
[----:B------:R0:W3:Y:S01]  /*06d0*/  @!UP5 SYNCS.EXCH.64 URZ, [UR9+0x98], UR6 ;  /* 0x00009806093fd5b2 */ /* 0x0000e20008000100 */
[----:B------:R-:W-:Y:S01]  /*06e0*/  NOP ;  /* 0x0000000000007918 */ /* 0x000fe20000000000 */
[----:B---34-:R-:W-:Y:S06]  /*06f0*/  BAR.SYNC.DEFER_BLOCKING 0x0 ;  /* 0x0000000000007b1d */ /* 0x018fec0000010000 */
[----:B0-----:R-:W-:Y:S05]  /*0700*/  @!P1 BRA `(.L_x_3) ;  /* 0x00000000001c9947 */ /* 0x001fea0003800000 */
[----:B------:R-:W0:Y:S02]  /*0710*/  LDC.64 R2, c[0x0][0x598] ;  /* 0x00016600ff027b82 */ /* 0x000e240000000a00 */
[----:B0-----:R-:W2:Y:S02]  /*0720*/  LDG.E.64 R2, desc[UR20][R2.64] ;  /* 0x0000001402027981 */ /* 0x001ea4000c1e1b00 */
[----:B--2---:R-:W-:-:S04]  /*0730*/  ISETP.NE.U32.AND P0, PT, R2, RZ, PT ;  /* 0x000000ff0200720c */ /* 0x004fc80003f05070 */
[----:B------:R-:W-:-:S13]  /*0740*/  ISETP.NE.AND.EX P0, PT, R3, RZ, PT, P0 ;  /* 0x000000ff0300720c */ /* 0x000fda0003f05300 */
[----:B------:R-:W-:Y:S05]  /*0750*/  @!P0 BRA `(.L_x_3) ;  /* 0x0000000000088947 */ /* 0x000fea0003800000 */
[----:B------:R2:W5:Y:S01]  /*0760*/  LD.E R12, desc[UR20][R2.64] ;  /* 0x00000014020c7980 */ /* 0x000562000c101900 */
[----:B------:R-:W-:Y:S05]  /*0770*/  BRA `(.L_x_4) ;  /* 0x0000000000207947 */ /* 0x000fea0003800000 */
.L_x_3:
[----:B------:R-:W-:Y:S02]  /*0780*/  ULDC.64 UR4, c[0x0][0x588] ;  /* 0x0001620000047ab9 */ /* 0x000fe40000000a00 */
[----:B------:R-:W-:-:S04]  /*0790*/  ISETP.NE.U32.AND P0, PT, RZ, UR4, PT ;  /* 0x00000004ff007c0c */ /* 0x000fc8000bf05070 */
[----:B------:R-:W-:-:S13]  /*07a0*/  ISETP.NE.AND.EX P0, PT, RZ, UR5, PT, P0 ;  /* 0x00000005ff007c0c */ /* 0x000fda000bf05300 */
[----:B------:R-:W-:Y:S05]  /*07b0*/  @!P0 BRA `(.L_x_5) ;  /* 0x00000000000c8947 */ /* 0x000fea0003800000 */
[----:B------:R-:W0:Y:S02]  /*07c0*/  LDC.64 R12, c[0x0][0x588] ;  /* 0x00016200ff0c7b82 */ /* 0x000e240000000a00 */
[----:B0-----:R1:W5:Y:S01]  /*07d0*/  LDG.E R12, desc[UR20][R12.64] ;  /* 0x000000140c0c7981 */ /* 0x001362000c1e1900 */
[----:B------:R-:W-:Y:S05]  /*07e0*/  BRA `(.L_x_4) ;  /* 0x0000000000047947 */ /* 0x000fea0003800000 */
.L_x_5:
[----:B------:R-:W0:Y:S02]  /*07f0*/  LDC R12, c[0x0][0x580] ;  /* 0x00016000ff0c7b82 */ /* 0x000e240000000800 */
.L_x_4:
[----:B------:R-:W-:Y:S02]  /*0800*/  ULDC.64 UR4, c[0x0][0x5a0] ;  /* 0x0001680000047ab9 */ /* 0x000fe40000000a00 */
[----:B------:R-:W-:-:S04]  /*0810*/  ISETP.NE.U32.AND P0, PT, RZ, UR4, PT ;  /* 0x00000004ff007c0c */ /* 0x000fc8000bf05070 */
[----:B------:R-:W-:-:S13]  /*0820*/  ISETP.NE.AND.EX P0, PT, RZ, UR5, PT, P0 ;  /* 0x00000005ff007c0c */ /* 0x000fda000bf05300 */
[----:B------:R-:W-:Y:S05]  /*0830*/  @!P0 BRA `(.L_x_6) ;  /* 0x00000000001c8947 */ /* 0x000fea0003800000 */
[----:B--2---:R-:W2:Y:S02]  /*0840*/  LDC.64 R2, c[0x0][0x5a0] ;  /* 0x00016800ff027b82 */ /* 0x004ea40000000a00 */
[----:B--2---:R-:W2:Y:S02]  /*0850*/  LDG.E.64 R2, desc[UR20][R2.64] ;  /* 0x0000001402027981 */ /* 0x004ea4000c1e1b00 */
[----:B--2---:R-:W-:-:S04]  /*0860*/  ISETP.NE.U32.AND P0, PT, R2, RZ, PT ;  /* 0x000000ff0200720c */ /* 0x004fc80003f05070 */
[----:B------:R-:W-:-:S13]  /*0870*/  ISETP.NE.AND.EX P0, PT, R3, RZ, PT, P0 ;  /* 0x000000ff0300720c */ /* 0x000fda0003f05300 */
[----:B------:R-:W-:Y:S05]  /*0880*/  @!P0 BRA `(.L_x_6) ;  /* 0x0000000000088947 */ /* 0x000fea0003800000 */
[----:B-1----:R4:W5:Y:S01]  /*0890*/  LD.E R13, desc[UR20][R2.64] ;  /* 0x00000014020d7980 */ /* 0x002962000c101900 */
[----:B------:R-:W-:Y:S05]  /*08a0*/  BRA `(.L_x_7) ;  /* 0x0000000000207947 */ /* 0x000fea0003800000 */
.L_x_6:
[----:B------:R-:W-:Y:S02]  /*08b0*/  ULDC.64 UR4, c[0x0][0x590] ;  /* 0x0001640000047ab9 */ /* 0x000fe40000000a00 */
[----:B------:R-:W-:-:S04]  /*08c0*/  ISETP.NE.U32.AND P0, PT, RZ, UR4, PT ;  /* 0x00000004ff007c0c */ /* 0x000fc8000bf05070 */
[----:B------:R-:W-:-:S13]  /*08d0*/  ISETP.NE.AND.EX P0, PT, RZ, UR5, PT, P0 ;  /* 0x00000005ff007c0c */ /* 0x000fda000bf05300 */
[----:B------:R-:W-:Y:S05]  /*08e0*/  @!P0 BRA `(.L_x_8) ;  /* 0x00000000000c8947 */ /* 0x000fea0003800000 */
[----:B--2---:R-:W1:Y:S02]  /*08f0*/  LDC.64 R2, c[0x0][0x590] ;  /* 0x00016400ff027b82 */ /* 0x004e640000000a00 */
[----:B-1----:R3:W5:Y:S01]  /*0900*/  LDG.E R13, desc[UR20][R2.64] ;  /* 0x00000014020d7981 */ /* 0x002762000c1e1900 */
[----:B------:R-:W-:Y:S05]  /*0910*/  BRA `(.L_x_7) ;  /* 0x0000000000047947 */ /* 0x000fea0003800000 */
.L_x_8:
[----:B-1----:R-:W1:Y:S02]  /*0920*/  LDC R13, c[0x0][0x584] ;  /* 0x00016100ff0d7b82 */ /* 0x002e640000000800 */
.L_x_7:
[----:B------:R-:W0:Y:S01]  /*0930*/  LDC R0, c[0x0][0x65c] ;  /* 0x00019700ff007b82 */ /* 0x000e220000000800 */
[----:B------:R-:W2:Y:S01]  /*0940*/  S2R R21, SR_CTAID.Y ;  /* 0x0000000000157919 */ /* 0x000ea20000002600 */
[----:B------:R-:W-:Y:S01]  /*0950*/  ULDC UR8, c[0x0][0x28c] ;  /* 0x0000a30000087ab9 */ /* 0x000fe20000000800 */
[----:B------:R-:W-:Y:S01]  /*0960*/  ISETP.NE.AND P0, PT, R5, 0x2, PT ;  /* 0x000000020500780c */ /* 0x000fe20003f05270 */
[----:B------:R-:W-:Y:S01]  /*0970*/  UIADD3 UR8, UR8, 0x7f, URZ ;  /* 0x0000007f08087890 */ /* 0x000fe2000fffe03f */
[----:B------:R-:W1:Y:S01]  /*0980*/  S2R R14, SR_CTAID.X ;  /* 0x00000000000e7919 */ /* 0x000e620000002500 */
[----:B------:R-:W-:Y:S01]  /*0990*/  UMOV UR5, URZ ;  /* 0x0000003f00057c82 */ /* 0x000fe20008000000 */
[----:B------:R-:W-:Y:S01]  /*09a0*/  UMOV UR4, URZ ;  /* 0x0000003f00047c82 */ /* 0x000fe20008000000 */
[----:B------:R-:W-:-:S04]  /*09b0*/  USHF.R.S32.HI UR9, URZ, 0x1f, UR8 ;  /* 0x0000001f3f097899 */ /* 0x000fc80008011408 */
[----:B------:R-:W-:-:S04]  /*09c0*/  ULEA.HI UR9, UR9, UR8, URZ, 0x7 ;  /* 0x0000000809097291 */ /* 0x000fc8000f8f383f */
[----:B------:R-:W-:Y:S01]  /*09d0*/  USHF.R.S32.HI UR13, URZ, 0x7, UR9 ;  /* 0x000000073f0d7899 */ /* 0x000fe20008011409 */
[----:B0-----:R-:W-:-:S13]  /*09e0*/  ISETP.NE.AND P4, PT, R0, 0x1, PT ;  /* 0x000000010000780c */ /* 0x001fda0003f85270 */
[----:B------:R-:W1:Y:S01]  /*09f0*/  @P4 LDC R15, c[0x0][0x10] ;  /* 0x00000400ff0f4b82 */ /* 0x000e620000000800 */
[----:B--234-:R-:W-:Y:S02]  /*0a00*/  @P4 IMAD.MOV.U32 R2, RZ, RZ, R21 ;  /* 0x000000ffff024224 */ /* 0x01cfe400078e0015 */
[----:B------:R-:W-:Y:S02]  /*0a10*/  @P4 IMAD.MOV.U32 R3, RZ, RZ, RZ ;  /* 0x000000ffff034224 */ /* 0x000fe400078e00ff */
[----:B------:R-:W-:-:S03]  /*0a20*/  @P4 IMAD.MOV.U32 R5, RZ, RZ, RZ ;  /* 0x000000ffff054224 */ /* 0x000fc600078e00ff */
[----:B------:R-:W0:Y:S01]  /*0a30*/  @!P4 LDC R9, c[0x0][0xc] ;  /* 0x00000300ff09cb82 */ /* 0x000e220000000800 */
[----:B------:R-:W-:Y:S01]  /*0a40*/  ULDC UR6, c[0x0][0xc] ;  /* 0x0000030000067ab9 */ /* 0x000fe20000000800 */
[----:B------:R-:W-:Y:S02]  /*0a50*/  ULDC UR7, c[0x0][0x10] ;  /* 0x0000040000077ab9 */ /* 0x000fe40000000800 */
[----:B------:R-:W-:-:S04]  /*0a60*/  UIMAD.WIDE.U32 UR6, UR6, UR7, URZ ;  /* 0x00000007060672a5 */ /* 0x000fc8000f8e003f */
[----:B------:R-:W2:Y:S01]  /*0a70*/  LDC R8, c[0x0][0x14] ;  /* 0x00000500ff087b82 */ /* 0x000ea20000000800 */
[----:B-1----:R-:W-:-:S04]  /*0a80*/  @P4 IMAD.WIDE.U32 R2, R14, R15, R2 ;  /* 0x0000000f0e024225 */ /* 0x002fc800078e0002 */
[----:B------:R-:W-:Y:S02]  /*0a90*/  IMAD.MOV.U32 R15, RZ, RZ, RZ ;  /* 0x000000ffff0f7224 */ /* 0x000fe400078e00ff */
[----:B------:R-:W-:Y:S02]  /*0aa0*/  @P4 IMAD.IADD R3, R3, 0x1, R5 ;  /* 0x0000000103034824 */ /* 0x000fe400078e0205 */
[----:B0-----:R-:W-:-:S04]  /*0ab0*/  @!P4 IMAD.WIDE.U32 R4, R9, R21, R14 ;  /* 0x000000150904c225 */ /* 0x001fc800078e000e */
[----:B------:R-:W-:Y:S02]  /*0ac0*/  @!P4 IMAD.MOV.U32 R2, RZ, RZ, R4 ;  /* 0x000000ffff02c224 */ /* 0x000fe400078e0004 */
[----:B------:R-:W-:Y:S02]  /*0ad0*/  @!P4 IMAD.MOV.U32 R3, RZ, RZ, R5 ;  /* 0x000000ffff03c224 */ /* 0x000fe400078e0005 */
[C---:B--2---:R-:W-:Y:S02]  /*0ae0*/  IMAD R17, R8.reuse, UR7, RZ ;  /* 0x0000000708117c24 */ /* 0x044fe4000f8e02ff */
[----:B------:R-:W-:Y:S01]  /*0af0*/  IMAD.WIDE.U32 R8, R8, UR6, RZ ;  /* 0x0000000608087c25 */ /* 0x000fe2000f8e00ff */
[----:B------:R-:W-:-:S03]  /*0b00*/  ULDC.64 UR6, c[0x0][0x650] ;  /* 0x0001940000067ab9 */ /* 0x000fc60000000a00 */
[----:B------:R-:W-:Y:S01]  /*0b10*/  IMAD.IADD R0, R9, 0x1, R17 ;  /* 0x0000000109007824 */ /* 0x000fe200078e0211 */
[----:B------:R-:W-:Y:S06]  /*0b20*/  @P0 BRA `(.L_x_9) ;  /* 0x0000000000280947 */ /* 0x000fec0003800000 */
[----:B------:R-:W-:Y:S01]  /*0b30*/  UIMAD.WIDE.U32 UR4, UR13, 0x24924925, URZ ;  /* 0x249249250d0478a5 */ /* 0x000fe2000f8e003f */
[----:B------:R-:W-:Y:S01]  /*0b40*/  IADD3 R2, P0, R2, R8, RZ ;  /* 0x0000000802027210 */ /* 0x000fe20007f1e0ff */
[----:B------:R-:W-:Y:S02]  /*0b50*/  UISETP.GE.U32.AND UP0, UPT, UR13, 0x7, UPT ;  /* 0x000000070d00788c */ /* 0x000fe4000bf06070 */
[----:B------:R-:W-:Y:S02]  /*0b60*/  UIADD3 UR4, -UR5, UR13, URZ ;  /* 0x0000000d05047290 */ /* 0x000fe4000fffe13f */
[----:B------:R-:W-:Y:S02]  /*0b70*/  IMAD.X R3, R0, 0x1, R3, P0 ;  /* 0x0000000100037824 */ /* 0x000fe400000e0603 */
[----:B------:R-:W-:-:S04]  /*0b80*/  ULEA.HI UR4, UR4, UR5, URZ, 0x1f ;  /* 0x0000000504047291 */ /* 0x000fc8000f8ff83f */
[----:B------:R-:W-:-:S03]  /*0b90*/  USHF.R.U32.HI UR5, URZ, 0x2, UR4 ;  /* 0x000000023f057899 */ /* 0x000fc60008011604 */
[----:B------:R-:W-:Y:S01]  /*0ba0*/  UMOV UR4, URZ ;  /* 0x0000003f00047c82 */ /* 0x000fe20008000000 */
[----:B------:R-:W-:Y:S02]  /*0bb0*/  @UP0 ULOP3.LUT UR4, UR5, 0x1, URZ, 0xc0, !UPT ;  /* 0x0000000105040892 */ /* 0x000fe4000f8ec03f */
[----:B------:R-:W-:-:S12]  /*0bc0*/  UIMAD UR5, UR5, -0x7, UR13 ;  /* 0xfffffff9050578a4 */ /* 0x000fd8000f8e020d */
.L_x_9:
[----:B------:R-:W-:Y:S01]  /*0bd0*/  ISETP.GE.U32.AND P0, PT, R2, UR6, PT ;  /* 0x0000000602007c0c */ /* 0x000fe2000bf06070 */
[----:B------:R-:W-:Y:S01]  /*0be0*/  IMAD.MOV.U32 R6, RZ, RZ, -0x1 ;  /* 0xffffffffff067424 */ /* 0x000fe200078e00ff */
[----:B------:R-:W-:Y:S01]  /*0bf0*/  PRMT R16, RZ, 0x7610, R16 ;  /* 0x00007610ff107816 */ /* 0x000fe20000000010 */
[----:B------:R-:W-:Y:S01]  /*0c00*/  IMAD.MOV.U32 R4, RZ, RZ, -0x1 ;  /* 0xffffffffff047424 */ /* 0x000fe200078e00ff */
[----:B------:R-:W-:Y:S01]  /*0c10*/  ISETP.GE.U32.AND.EX P0, PT, R3, UR7, PT, P0 ;  /* 0x0000000703007c0c */ /* 0x000fe2000bf06100 */
[----:B------:R-:W-:-:S12]  /*0c20*/  IMAD.MOV.U32 R5, RZ, RZ, -0x1 ;  /* 0xffffffffff057424 */ /* 0x000fd800078e00ff */
[----:B------:R-:W-:Y:S05]  /*0c30*/  @P0 BRA `(.L_x_10) ;  /* 0x00000004005c0947 */ /* 0x000fea0003800000 */
[----:B------:R-:W0:Y:S01]  /*0c40*/  LDC.64 R24, c[0x0][0x628] ;  /* 0x00018a00ff187b82 */ /* 0x000e220000000a00 */
[----:B------:R-:W-:Y:S02]  /*0c50*/  IMAD.MOV.U32 R4, RZ, RZ, R2 ;  /* 0x000000ffff047224 */ /* 0x000fe400078e0002 */
[----:B------:R-:W-:-:S05]  /*0c60*/  IMAD.MOV.U32 R5, RZ, RZ, R3 ;  /* 0x000000ffff057224 */ /* 0x000fca00078e0003 */
[----:B------:R-:W1:Y:S08]  /*0c70*/  LDC R6, c[0x0][0x630] ;  /* 0x00018c00ff067b82 */ /* 0x000e700000000800 */
[----:B------:R-:W2:Y:S01]  /*0c80*/  LDC.64 R26, c[0x0][0x620] ;  /* 0x00018800ff1a7b82 */ /* 0x000ea20000000a00 */
[----:B0-----:R-:W-:-:S04]  /*0c90*/  ISETP.NE.U32.AND P0, PT, R24, RZ, PT ;  /* 0x000000ff1800720c */ /* 0x001fc80003f05070 */
[----:B------:R-:W-:-:S13]  /*0ca0*/  ISETP.NE.AND.EX P0, PT, R25, RZ, PT, P0 ;  /* 0x000000ff1900720c */ /* 0x000fda0003f05300 */
[----:B-12---:R-:W-:Y:S05]  /*0cb0*/  @!P0 BRA `(.L_x_11) ;  /* 0x0000000000288947 */ /* 0x006fea0003800000 */
[----:B------:R-:W0:Y:S02]  /*0cc0*/  LDC R19, c[0x0][0x634] ;  /* 0x00018d00ff137b82 */ /* 0x000e240000000800 */
[----:B0-----:R-:W-:-:S05]  /*0cd0*/  IADD3 R19, P0, R2, R19, RZ ;  /* 0x0000001302137210 */ /* 0x001fca0007f1e0ff */
[----:B------:R-:W-:-:S04]  /*0ce0*/  IMAD.X R23, RZ, RZ, R3, P0 ;  /* 0x000000ffff177224 */ /* 0x000fc800000e0603 */
[----:B------:R-:W-:-:S04]  /*0cf0*/  IMAD.WIDE.U32 R4, R23, R24, RZ ;  /* 0x0000001817047225 */ /* 0x000fc800078e00ff */
[----:B------:R-:W-:-:S04]  /*0d00*/  IMAD.WIDE.U32 R16, P0, R19, R25, R4 ;  /* 0x0000001913107225 */ /* 0x000fc80007800004 */
[----:B------:R-:W-:-:S04]  /*0d10*/  IMAD.WIDE.U32 R4, R19, R24, RZ ;  /* 0x0000001813047225 */ /* 0x000fc800078e00ff */
[----:B------:R-:W-:Y:S01]  /*0d20*/  IMAD.X R19, RZ, RZ, RZ, P0 ;  /* 0x000000ffff137224 */ /* 0x000fe200000e06ff */
[----:B------:R-:W-:Y:S01]  /*0d30*/  IADD3 RZ, P0, R5, R16, RZ ;  /* 0x0000001005ff7210 */ /* 0x000fe20007f1e0ff */
[----:B------:R-:W-:-:S04]  /*0d40*/  IMAD.MOV.U32 R18, RZ, RZ, R17 ;  /* 0x000000ffff127224 */ /* 0x000fc800078e0011 */
[----:B------:R-:W-:-:S08]  /*0d50*/  IMAD.WIDE.U32.X R4, R23, R25, R18, P0 ;  /* 0x0000001917047225 */ /* 0x000fd000000e0412 */
.L_x_11:
[--C-:B------:R-:W-:Y:S01]  /*0d60*/  SHF.R.U64 R32, R4, R6, R5.reuse ;  /* 0x0000000604207219 */ /* 0x100fe20000001205 */
[----:B------:R-:W0:Y:S01]  /*0d70*/  LDC.64 R28, c[0x0][0x640] ;  /* 0x00019000ff1c7b82 */ /* 0x000e220000000a00 */
[----:B------:R-:W-:Y:S01]  /*0d80*/  I2FP.F32.U32 R4, R14 ;  /* 0x0000000e00047245 */ /* 0x000fe20000201000 */
[----:B------:R-:W-:Y:S01]  /*0d90*/  ULDC UR6, c[0x0][0x150] ;  /* 0x0000540000067ab9 */ /* 0x000fe20000000800 */
[----:B------:R-:W-:Y:S02]  /*0da0*/  SHF.R.U32.HI R5, RZ, R6, R5 ;  /* 0x00000006ff057219 */ /* 0x000fe40000011605 */
[----:B------:R-:W-:Y:S01]  /*0db0*/  IADD3 R17, P0, RZ, -R32, RZ ;  /* 0x80000020ff117210 */ /* 0x000fe20007f1e0ff */
[----:B------:R-:W-:Y:S01]  /*0dc0*/  FMUL R6, R4, UR6 ;  /* 0x0000000604067c20 */ /* 0x000fe20008400000 */
[----:B------:R-:W-:Y:S01]  /*0dd0*/  ULDC UR6, c[0x0][0x154] ;  /* 0x0000550000067ab9 */ /* 0x000fe20000000800 */
[----:B------:R-:W1:Y:S02]  /*0de0*/  LDC R18, c[0x0][0x618] ;  /* 0x00018600ff127b82 */ /* 0x000e640000000800 */
[----:B------:R-:W-:-:S02]  /*0df0*/  IMAD.X R19, RZ, RZ, ~R5, P0 ;  /* 0x000000ffff137224 */ /* 0x000fc400000e0e05 */
[----:B------:R-:W2:Y:S01]  /*0e00*/  F2I.U32.TRUNC.NTZ R6, R6 ;  /* 0x0000000600067305 */ /* 0x000ea2000020f000 */
[----:B------:R-:W-:-:S03]  /*0e10*/  IMAD.WIDE.U32 R4, R17, R26, R2 ;  /* 0x0000001a11047225 */ /* 0x000fc600078e0002 */
[----:B------:R-:W3:Y:S01]  /*0e20*/  LDC R15, c[0x0][0x144] ;  /* 0x00005100ff0f7b82 */ /* 0x000ee20000000800 */
[----:B------:R-:W-:-:S04]  /*0e30*/  IMAD R16, R19, R26, RZ ;  /* 0x0000001a13107224 */ /* 0x000fc800078e02ff */
[----:B------:R-:W-:-:S03]  /*0e40*/  IMAD R17, R17, R27, R16 ;  /* 0x0000001b11117224 */ /* 0x000fc600078e0210 */
[----:B------:R-:W4:Y:S01]  /*0e50*/  LDC R22, c[0x0][0x608] ;  /* 0x00018200ff167b82 */ /* 0x000f220000000800 */
[----:B------:R-:W-:Y:S01]  /*0e60*/  IMAD.IADD R17, R5, 0x1, R17 ;  /* 0x0000000105117824 */ /* 0x000fe200078e0211 */
[----:B0-----:R-:W-:Y:S01]  /*0e70*/  ISETP.NE.U32.AND P0, PT, R28, RZ, PT ;  /* 0x000000ff1c00720c */ /* 0x001fe20003f05070 */
[----:B--2---:R-:W-:-:S03]  /*0e80*/  IMAD.MOV R5, RZ, RZ, -R6 ;  /* 0x000000ffff057224 */ /* 0x004fc600078e0a06 */
[----:B------:R-:W-:Y:S02]  /*0e90*/  ISETP.NE.AND.EX P0, PT, R29, RZ, PT, P0 ;  /* 0x000000ff1d00720c */ /* 0x000fe40003f05300 */
[----:B------:R-:W0:Y:S01]  /*0ea0*/  LDC R19, c[0x0][0x658] ;  /* 0x00019600ff137b82 */ /* 0x000e220000000800 */
[-CC-:B-1----:R-:W-:Y:S02]  /*0eb0*/  SHF.R.U64 R26, R4, R18.reuse, R17.reuse ;  /* 0x00000012041a7219 */ /* 0x182fe40000001211 */
[----:B------:R-:W-:Y:S02]  /*0ec0*/  I2FP.F32.U32 R4, R21 ;  /* 0x0000001500047245 */ /* 0x000fe40000201000 */
[----:B------:R-:W-:Y:S01]  /*0ed0*/  SHF.R.U32.HI R17, RZ, R18, R17 ;  /* 0x00000012ff117219 */ /* 0x000fe20000011611 */
[----:B------:R-:W-:Y:S02]  /*0ee0*/  IMAD.MOV.U32 R18, RZ, RZ, 0x1 ;  /* 0x00000001ff127424 */ /* 0x000fe400078e00ff */
[----:B------:R-:W1:Y:S01]  /*0ef0*/  LDC R24, c[0x0][0x148] ;  /* 0x00005200ff187b82 */ /* 0x000e620000000800 */
[----:B---3--:R-:W-:-:S02]  /*0f00*/  IMAD R6, R15, R5, R14 ;  /* 0x000000050f067224 */ /* 0x008fc400078e020e */
[----:B------:R-:W-:Y:S01]  /*0f10*/  FMUL R5, R4, UR6 ;  /* 0x0000000604057c20 */ /* 0x000fe20008400000 */
[----:B------:R-:W-:-:S04]  /*0f20*/  IMAD.MOV.U32 R4, RZ, RZ, -0x1 ;  /* 0xffffffffff047424 */ /* 0x000fc800078e00ff */
[----:B------:R-:W2:Y:S01]  /*0f30*/  LDC R25, c[0x0][0x600] ;  /* 0x00018000ff197b82 */ /* 0x000ea20000000800 */
[-CC-:B----4-:R-:W-:Y:S02]  /*0f40*/  SHF.R.U64 R34, R26, R22.reuse, R17.reuse ;  /* 0x000000161a227219 */ /* 0x190fe40000001211 */
[----:B------:R-:W-:Y:S02]  /*0f50*/  SHF.R.U32.HI R14, RZ, R22, R17 ;  /* 0x00000016ff0e7219 */ /* 0x000fe40000011611 */
[----:B------:R3:W4:Y:S03]  /*0f60*/  F2I.U32.TRUNC.NTZ R22, R5 ;  /* 0x0000000500167305 */ /* 0x000726000020f000 */
[----:B------:R-:W1:Y:S01]  /*0f70*/  LDC R27, c[0x0][0x648] ;  /* 0x00019200ff1b7b82 */ /* 0x000e620000000800 */
[-C--:B0-----:R-:W-:Y:S02]  /*0f80*/  SHF.R.U64 R36, R34, R19.reuse, R14 ;  /* 0x0000001322247219 */ /* 0x081fe4000000120e */
[----:B------:R-:W-:-:S02]  /*0f90*/  SHF.L.U32 R4, R4, R19, RZ ;  /* 0x0000001304047219 */ /* 0x000fc400000006ff */
[-C--:B------:R-:W-:Y:S02]  /*0fa0*/  SHF.R.U32.HI R14, RZ, R19.reuse, R14 ;  /* 0x00000013ff0e7219 */ /* 0x080fe4000001160e */
[----:B------:R-:W-:Y:S01]  /*0fb0*/  SHF.L.U32 R18, R18, R19, RZ ;  /* 0x0000001312127219 */ /* 0x000fe200000006ff */
[----:B------:R-:W0:Y:S01]  /*0fc0*/  LDC R31, c[0x0][0x638] ;  /* 0x00018e00ff1f7b82 */ /* 0x000e220000000800 */
[----:B------:R-:W-:Y:S01]  /*0fd0*/  LOP3.LUT R19, RZ, R4, RZ, 0x33, !PT ;  /* 0x00000004ff137212 */ /* 0x000fe200078e33ff */
[----:B------:R-:W-:Y:S02]  /*0fe0*/  IMAD.MOV.U32 R4, RZ, RZ, R36 ;  /* 0x000000ffff047224 */ /* 0x000fe400078e0024 */
[----:B---3--:R-:W-:-:S04]  /*0ff0*/  IMAD.MOV.U32 R5, RZ, RZ, R14 ;  /* 0x000000ffff057224 */ /* 0x008fc800078e000e */
[----:B------:R-:W3:Y:S01]  /*1000*/  LDC R30, c[0x0][0x610] ;  /* 0x00018400ff1e7b82 */ /* 0x000ee20000000800 */
[----:B----4-:R-:W-:Y:S05]  /*1010*/  @!P0 BRA `(.L_x_12) ;  /* 0x0000000000288947 */ /* 0x010fea0003800000 */
[----:B------:R-:W4:Y:S02]  /*1020*/  LDC R17, c[0x0][0x64c] ;  /* 0x00019300ff117b82 */ /* 0x000f240000000800 */
[----:B----4-:R-:W-:-:S05]  /*1030*/  IADD3 R17, P0, R36, R17, RZ ;  /* 0x0000001124117210 */ /* 0x010fca0007f1e0ff */
        /* <DEDUP_REMOVED lines=8> */
.L_x_12:
[----:B-1----:R-:W-:Y:S01]  /*10c0*/  SHF.R.U64 R4, R4, R27, R5 ;  /* 0x0000001b04047219 */ /* 0x002fe20000001205 */
[----:B--2---:R-:W-:Y:S01]  /*10d0*/  VIADD R5, R25, 0xffffffff ;  /* 0xffffffff19057836 */ /* 0x004fe20000000000 */
[----:B------:R-:W-:Y:S01]  /*10e0*/  LOP3.LUT R19, R34, R19, RZ, 0xc0, !PT ;  /* 0x0000001322137212 */ /* 0x000fe200078ec0ff */
[----:B------:R-:W-:Y:S02]  /*10f0*/  IMAD.MOV R22, RZ, RZ, -R22 ;  /* 0x000000ffff167224 */ /* 0x000fe400078e0a16 */
[----:B------:R-:W-:Y:S01]  /*1100*/  IMAD.MOV R14, RZ, RZ, -R4 ;  /* 0x000000ffff0e7224 */ /* 0x000fe200078e0a04 */
[----:B------:R-:W-:Y:S01]  /*1110*/  LOP3.LUT R5, R26, R5, RZ, 0xc0, !PT ;  /* 0x000000051a057212 */ /* 0x000fe200078ec0ff */
[----:B------:R-:W-:Y:S02]  /*1120*/  IMAD R19, R18, R4, R19 ;  /* 0x0000000412137224 */ /* 0x000fe400078e0213 */
[----:B------:R-:W-:Y:S02]  /*1130*/  @P4 IMAD R6, R24, R22, R21 ;  /* 0x0000001618064224 */ /* 0x000fe400078e0215 */
[----:B0-----:R-:W-:-:S02]  /*1140*/  IMAD R4, R14, R31, R36 ;  /* 0x0000001f0e047224 */ /* 0x001fc400078e0224 */
[----:B---3--:R-:W-:Y:S02]  /*1150*/  IMAD R6, R19, R30, R6 ;  /* 0x0000001e13067224 */ /* 0x008fe400078e0206 */
[----:B------:R-:W-:Y:S02]  /*1160*/  IMAD R5, R4, R25, R5 ;  /* 0x0000001904057224 */ /* 0x000fe400078e0205 */
[----:B------:R-:W-:-:S03]  /*1170*/  IMAD.MOV.U32 R16, RZ, RZ, 0x1 ;  /* 0x00000001ff107424 */ /* 0x000fc600078e00ff */
[----:B------:R-:W-:Y:S02]  /*1180*/  SEL R4, R5, R6, !P4 ;  /* 0x0000000605047207 */ /* 0x000fe40006000000 */
[----:B------:R-:W-:Y:S01]  /*1190*/  SEL R6, R6, R5, !P4 ;  /* 0x0000000506067207 */ /* 0x000fe20006000000 */
[----:B------:R-:W-:-:S07]  /*11a0*/  IMAD.MOV.U32 R5, RZ, RZ, R32 ;  /* 0x000000ffff057224 */ /* 0x000fce00078e0020 */
.L_x_10:
[----:B------:R-:W-:Y:S05]  /*11b0*/  @!P2 BRA `(.L_x_13) ;  /* 0x000000440050a947 */ /* 0x000fea0003800000 */
[----:B------:R-:W-:-:S13]  /*11c0*/  ISETP.GT.U32.AND P0, PT, R33, 0x1, PT ;  /* 0x000000012100780c */ /* 0x000fda0003f04070 */
[----:B------:R-:W-:Y:S05]  /*11d0*/  @P0 EXIT ;  /* 0x000000000000094d */ /* 0x000fea0003800000 */
.L_x_14:
[----:B------:R-:W-:-:S08]  /*11e0*/  NOP ;  /* 0x0000000000007918 */ /* 0x000fd00000000000 */
[----:B------:R-:W0:Y:S02]  /*11f0*/  USETMAXREG.TRY_ALLOC.CTAPOOL UP0, 0xe8 ;  /* 0x000000e8000079c8 */ /* 0x000e240008000600 */
[----:B0-----:R-:W-:-:S13]  /*1200*/  PLOP3.LUT P0, PT, PT, PT, UP0, 0x80, 0x0 ;  /* 0x000000000000781c */ /* 0x001fda0003f0f008 */
[----:B------:R-:W-:Y:S05]  /*1210*/  @!P0 BRA `(.L_x_14) ;  /* 0xfffffffc00f08947 */ /* 0x000fea000383ffff */
[----:B------:R-:W-:-:S13]  /*1220*/  LOP3.LUT P0, RZ, R16, 0xff, RZ, 0xc0, !PT ;  /* 0x000000ff10ff7812 */ /* 0x000fda000780c0ff */
[----:B------:R-:W-:Y:S05]  /*1230*/  @!P0 EXIT ;  /* 0x000000000000894d */ /* 0x000fea0003800000 */
[----:B------:R-:W0:Y:S01]  /*1240*/  S2UR UR6, SR_CgaCtaId ;  /* 0x00000000000679c3 */ /* 0x000e220000008800 */
[----:B------:R-:W-:Y:S01]  /*1250*/  SHF.R.S32.HI R11, RZ, 0x1f, R10 ;  /* 0x0000001fff0b7819 */ /* 0x000fe2000001140a */
[----:B------:R-:W-:Y:S01]  /*1260*/  UIADD3 UR7, UR11, -0x1, URZ ;  /* 0xffffffff0b077890 */ /* 0x000fe2000fffe03f */
[----:B------:R-:W-:Y:S01]  /*1270*/  LOP3.LUT R86, R7, 0x1, RZ, 0xfc, !PT ;  /* 0x0000000107567812 */ /* 0x000fe200078efcff */
[----:B------:R-:W-:Y:S01]  /*1280*/  UMOV UR9, 0x400 ;  /* 0x0000040000097882 */ /* 0x000fe20000000000 */
[CC--:B------:R-:W-:Y:S01]  /*1290*/  LEA.HI R15, R11.reuse, R10.reuse, RZ, 0x2 ;  /* 0x0000000a0b0f7211 */ /* 0x0c0fe200078f10ff */
[----:B------:R-:W-:Y:S01]  /*12a0*/  UISETP.LT.AND UP0, UPT, UR13, 0x1, UPT ;  /* 0x000000010d00788c */ /* 0x000fe2000bf01270 */
[----:B------:R-:W-:Y:S01]  /*12b0*/  LEA.HI R16, R11, R10, RZ, 0x5 ;  /* 0x0000000a0b107211 */ /* 0x000fe200078f28ff */
[----:B------:R-:W-:Y:S01]  /*12c0*/  USHF.L.U32 UR22, UR13, 0x1, URZ ;  /* 0x000000010d167899 */ /* 0x000fe2000800063f */
[--C-:B------:R-:W-:Y:S01]  /*12d0*/  SHF.R.S32.HI R14, RZ, 0x2, R15.reuse ;  /* 0x00000002ff0e7819 */ /* 0x100fe2000001140f */
[----:B------:R-:W-:Y:S01]  /*12e0*/  USEL UR10, UR13, 0x1, UP0 ;  /* 0x000000010d0a7887 */ /* 0x000fe20008000000 */
[----:B------:R-:W-:Y:S01]  /*12f0*/  SHF.R.S32.HI R17, RZ, 0x1f, R15 ;  /* 0x0000001fff117819 */ /* 0x000fe2000001140f */
[----:B------:R-:W-:Y:S01]  /*1300*/  UISETP.NE.AND UP0, UPT, UR7, URZ, UPT ;  /* 0x0000003f0700728c */ /* 0x000fe2000bf05270 */
[----:B------:R-:W-:Y:S01]  /*1310*/  LOP3.LUT R11, R15, 0xfffffffc, RZ, 0xc0, !PT ;  /* 0xfffffffc0f0b7812 */ /* 0x000fe200078ec0ff */
[----:B------:R-:W-:Y:S01]  /*1320*/  UIADD3 UR10, -UR10, UR13, URZ ;  /* 0x0000000d0a0a7290 */ /* 0x000fe2000fffe13f */
[----:B------:R-:W-:Y:S01]  /*1330*/  LEA.HI R17, R17, R14, RZ, 0x3 ;  /* 0x0000000e11117211 */ /* 0x000fe200078f18ff */
[----:B------:R-:W-:-:S02]  /*1340*/  USEL UR16, URZ, 0x1, UP0 ;  /* 0x000000013f107887 */ /* 0x000fc40008000000 */
[----:B------:R-:W-:Y:S01]  /*1350*/  IMAD.IADD R18, R10, 0x1, -R11 ;  /* 0x000000010a127824 */ /* 0x000fe200078e0a0b */
[----:B------:R-:W-:-:S03]  /*1360*/  LOP3.LUT R17, R17, 0xfffffff8, RZ, 0xc0, !PT ;  /* 0xfffffff811117812 */ /* 0x000fc600078ec0ff */
[----:B------:R-:W-:Y:S01]  /*1370*/  IMAD.U32 R87, RZ, RZ, UR16 ;  /* 0x00000010ff577e24 */ /* 0x000fe2000f8e00ff */
[----:B0-----:R-:W-:Y:S01]  /*1380*/  ULEA UR9, UR6, UR9, 0x18 ;  /* 0x0000000906097291 */ /* 0x001fe2000f8ec03f */
[----:B------:R-:W-:Y:S01]  /*1390*/  IMAD.IADD R14, R14, 0x1, -R17 ;  /* 0x000000010e0e7824 */ /* 0x000fe200078e0a11 */
[----:B------:R-:W-:Y:S01]  /*13a0*/  USHF.L.U32 UR6, UR7, 0x3, URZ ;  /* 0x0000000307067899 */ /* 0x000fe2000800063f */
[----:B------:R-:W-:Y:S01]  /*13b0*/  SHF.R.S32.HI R17, RZ, 0x5, R16 ;  /* 0x00000005ff117819 */ /* 0x000fe20000011410 */
[----:B------:R-:W-:Y:S02]  /*13c0*/  UIADD3 UR7, UR9, 0x180, URZ ;  /* 0x0000018009077890 */ /* 0x000fe4000fffe03f */
[----:B------:R-:W-:Y:S01]  /*13d0*/  ULOP3.LUT UR6, UR6, 0x8, URZ, 0xc0, !UPT ;  /* 0x0000000806067892 */ /* 0x000fe2000f8ec03f */
[--C-:B------:R-:W-:Y:S01]  /*13e0*/  SHF.R.S32.HI R15, RZ, 0x1f, R14.reuse ;  /* 0x0000001fff0f7819 */ /* 0x100fe2000001140e */
[----:B------:R-:W-:Y:S01]  /*13f0*/  UIADD3 UR8, UR9, 0xe180, URZ ;  /* 0x0000e18009087890 */ /* 0x000fe2000fffe03f */
[----:B------:R-:W-:Y:S01]  /*1400*/  IMAD R19, R17, -0x10, -R14 ;  /* 0xfffffff011137824 */ /* 0x000fe200078e0a0e */
[----:B------:R-:W-:-:S02]  /*1410*/  USHF.R.U32.HI UR7, URZ, 0x4, UR7 ;  /* 0x000000043f077899 */ /* 0x000fc40008011607 */
[----:B------:R-:W-:Y:S01]  /*1420*/  USHF.R.U32.HI UR8, URZ, 0x4, UR8 ;  /* 0x000000043f087899 */ /* 0x000fe20008011608 */
[----:B------:R-:W-:Y:S01]  /*1430*/  IMAD.WIDE R10, R17, 0x10, R14 ;  /* 0x00000010110a7825 */ /* 0x000fe200078e020e */
[----:B------:R-:W-:Y:S02]  /*1440*/  ULOP3.LUT UR24, UR6, 0x8, URZ, 0x3c, !UPT ;  /* 0x0000000806187892 */ /* 0x000fe4000f8e3c3f */
[----:B------:R-:W-:Y:S02]  /*1450*/  ULOP3.LUT UR12, UR6, 0x18, URZ, 0x3c, !UPT ;  /* 0x00000018060c7892 */ /* 0x000fe4000f8e3c3f */
[----:B------:R-:W-:Y:S01]  /*1460*/  UIADD3 UR23, UR9, 0x80, URZ ;  /* 0x0000008009177890 */ /* 0x000fe2000fffe03f */
[----:B------:R-:W-:Y:S01]  /*1470*/  ULDC UR6, c[0x0][0x284] ;  /* 0x0000a10000067ab9 */ /* 0x000fe20000000800 */
[----:B------:R-:W-:Y:S01]  /*1480*/  ULOP3.LUT UR7, UR7, 0x3fff, URZ, 0xc0, !UPT ;  /* 0x00003fff07077892 */ /* 0x000fe2000f8ec03f */
[----:B------:R-:W-:Y:S01]  /*1490*/  VIADD R19, R19, UR6 ;  /* 0x0000000613137c36 */ /* 0x000fe20008000000 */
[----:B------:R-:W-:-:S02]  /*14a0*/  ULOP3.LUT UR8, UR8, 0x3fff, URZ, 0xc0, !UPT ;  /* 0x00003fff08087892 */ /* 0x000fc4000f8ec03f */
[----:B------:R-:W-:Y:S02]  /*14b0*/  ULEA UR11, UR11, UR23, 0x3 ;  /* 0x000000170b0b7291 */ /* 0x000fe4000f8e183f */
[----:B------:R-:W-:Y:S02]  /*14c0*/  ULOP3.LUT UR14, UR7, 0x10000, URZ, 0xfc, !UPT ;  /* 0x00010000070e7892 */ /* 0x000fe4000f8efc3f */
[----:B------:R-:W-:-:S12]  /*14d0*/  ULOP3.LUT UR15, UR8, 0x10000, URZ, 0xfc, !UPT ;  /* 0x00010000080f7892 */ /* 0x000fd8000f8efc3f */
.L_x_105:
[----:B------:R-:W-:Y:S01]  /*14e0*/  SHF.L.U32 R14, R87, 0x1f, RZ ;  /* 0x0000001f570e7819 */ /* 0x000fe200000006ff */
[----:B------:R-:W0:Y:S01]  /*14f0*/  LDC R15, c[0x0][0x28c] ;  /* 0x0000a300ff0f7b82 */ /* 0x000e220000000800 */
[----:B------:R-:W-:Y:S01]  /*1500*/  UMOV UR6, URZ ;  /* 0x0000003f00067c82 */ /* 0x000fe20008000000 */
[----:B------:R-:W-:Y:S01]  /*1510*/  UMOV UR25, UR5 ;  /* 0x0000000500197c82 */ /* 0x000fe20008000000 */
[----:B-1----:R-:W1:Y:S01]  /*1520*/  SYNCS.PHASECHK.TRANS64.TRYWAIT P0, [UR11+-0x8], R14 ;  /* 0xfffff80eff0075a7 */ /* 0x002e62000800014b */
[----:B0-----:R-:W-:Y:S01]  /*1530*/  ISETP.GE.AND P1, PT, R15, 0x1, PT ;  /* 0x000000010f00780c */ /* 0x001fe20003f26270 */
[----:B-1234-:R-:W-:-:S12]  /*1540*/  @!P0 BRA `(.L_x_15) ;  /* 0x0000005000bc8947 */ /* 0x01efd80003800000 */
.L_x_130:
[----:B------:R-:W-:Y:S01]  /*1550*/  UMOV UR7, URZ ;  /* 0x0000003f00077c82 */ /* 0x000fe20008000000 */
[----:B------:R-:W-:Y:S01]  /*1560*/  UMOV UR8, URZ ;  /* 0x0000003f00087c82 */ /* 0x000fe20008000000 */
[----:B------:R-:W-:Y:S02]  /*1570*/  CS2R R22, SRZ ;  /* 0x0000000000167805 */ /* 0x000fe4000001ff00 */
[----:B------:R-:W-:Y:S02]  /*1580*/  CS2R R56, SRZ ;  /* 0x0000000000387805 */ /* 0x000fe4000001ff00 */
[----:B------:R-:W-:Y:S02]  /*1590*/  CS2R R58, SRZ ;  /* 0x00000000003a7805 */ /* 0x000fe4000001ff00 */
[----:B------:R-:W-:Y:S02]  /*15a0*/  CS2R R60, SRZ ;  /* 0x00000000003c7805 */ /* 0x000fe4000001ff00 */
[----:B------:R-:W-:-:S02]  /*15b0*/  CS2R R62, SRZ ;  /* 0x00000000003e7805 */ /* 0x000fc4000001ff00 */
[----:B------:R-:W-:Y:S02]  /*15c0*/  CS2R R64, SRZ ;  /* 0x0000000000407805 */ /* 0x000fe4000001ff00 */
        /* <DEDUP_REMOVED lines=9> */
[----:B------:R-:W-:Y:S01]  /*1660*/  CS2R R84, SRZ ;  /* 0x0000000000547805 */ /* 0x000fe2000001ff00 */
[----:B------:R-:W-:Y:S01]  /*1670*/  IMAD.U32 R17, RZ, RZ, UR4 ;  /* 0x00000004ff117e24 */ /* 0x000fe2000f8e00ff */
        /* <DEDUP_REMOVED lines=15> */
[----:B------:R-:W-:Y:S01]  /*1770*/  CS2R R54, SRZ ;  /* 0x0000000000367805 */ /* 0x000fe2000001ff00 */
[----:B------:R-:W-:Y:S06]  /*1780*/  @!P1 BRA `(.L_x_16) ;  /* 0x0000000400889947 */ /* 0x000fec0003800000 */
[----:B------:R-:W-:-:S13]  /*1790*/  ISETP.NE.AND P1, PT, R86, 0x3, PT ;  /* 0x000000035600780c */ /* 0x000fda0003f25270 */
[----:B------:R-:W-:Y:S05]  /*17a0*/  @!P1 BRA `(.L_x_17) ;  /* 0x0000000000049947 */ /* 0x000fea0003800000 */
[----:B------:R-:W-:Y:S01]  /*17b0*/  BPT.TRAP 0x1 ;  /* 0x000000040000795c */ /* 0x000fe20000300000 */
.L_x_17:
[----:B------:R-:W-:Y:S01]  /*17c0*/  ULEA UR6, UR5, UR9, 0x3 ;  /* 0x0000000905067291 */ /* 0x000fe2000f8e183f */
[----:B0-----:R-:W-:-:S05]  /*17d0*/  IMAD.U32 R14, RZ, RZ, UR4 ;  /* 0x00000004ff0e7e24 */ /* 0x001fca000f8e00ff */
[----:B------:R-:W-:-:S04]  /*17e0*/  SHF.L.U32 R14, R14, 0x1f, RZ ;  /* 0x0000001f0e0e7819 */ /* 0x000fc800000006ff */
[----:B------:R0:W1:Y:S01]  /*17f0*/  SYNCS.PHASECHK.TRANS64.TRYWAIT P0, [UR6], R14 ;  /* 0x0000000eff0075a7 */ /* 0x0000620008000146 */
[----:B------:R-:W-:Y:S05]  /*1800*/  @!P1 BRA `(.L_x_18) ;  /* 0x0000000000049947 */ /* 0x000fea0003800000 */
[----:B------:R-:W-:Y:S01]  /*1810*/  BPT.TRAP 0x1 ;  /* 0x000000040000795c */ /* 0x000fe20000300000 */
.L_x_18:
[----:B-1----:R-:W-:Y:S05]  /*1820*/  @P0 BRA `(.L_x_19) ;  /* 0x0000000000080947 */ /* 0x002fea0003800000 */
[----:B------:R-:W1:Y:S02]  /*1830*/  SYNCS.PHASECHK.TRANS64.TRYWAIT P0, [UR6], R14 ;  /* 0x0000000eff0075a7 */ /* 0x000e640008000146 */
[----:B-1----:R-:W-:Y:S05]  /*1840*/  @!P0 BRA `(.L_x_20) ;  /* 0x0000005000148947 */ /* 0x002fea0003800000 */
.L_x_19:
[----:B------:R-:W-:Y:S01]  /*1850*/  ULEA UR6, UR5, UR14, 0x9 ;  /* 0x0000000e05067291 */ /* 0x000fe2000f8e483f */
[----:B------:R-:W-:Y:S01]  /*1860*/  WARPGROUP.ARRIVE ;  /* 0x00000000000079c5 */ /* 0x000fe20000000000 */
[----:B------:R-:W-:Y:S01]  /*1870*/  ULEA UR7, UR5, UR15, 0x9 ;  /* 0x0000000f05077291 */ /* 0x000fe2000f8e483f */
[----:B------:R-:W-:Y:S01]  /*1880*/  CS2R R22, SRZ ;  /* 0x0000000000167805 */ /* 0x000fe2000001ff00 */
[----:B------:R-:W-:Y:S01]  /*1890*/  UMOV UR17, 0x40000040 ;  /* 0x4000004000117882 */ /* 0x000fe20000000000 */
[----:B------:R-:W-:Y:S01]  /*18a0*/  UMOV UR19, 0x40000040 ;  /* 0x4000004000137882 */ /* 0x000fe20000000000 */
[----:B------:R-:W-:Y:S01]  /*18b0*/  CS2R R56, SRZ ;  /* 0x0000000000387805 */ /* 0x000fe2000001ff00 */
[----:B------:R-:W-:Y:S01]  /*18c0*/  UMOV UR16, UR6 ;  /* 0x0000000600107c82 */ /* 0x000fe20008000000 */
[----:B------:R-:W-:Y:S01]  /*18d0*/  CS2R R58, SRZ ;  /* 0x00000000003a7805 */ /* 0x000fe2000001ff00 */
[----:B------:R-:W-:Y:S01]  /*18e0*/  UMOV UR18, UR7 ;  /* 0x0000000700127c82 */ /* 0x000fe20008000000 */
[----:B------:R-:W-:Y:S01]  /*18f0*/  CS2R R60, SRZ ;  /* 0x00000000003c7805 */ /* 0x000fe2000001ff00 */
[----:B------:R-:W-:Y:S01]  /*1900*/  QGMMA.64x64x32.F32.E5M2.E5M2 R24, gdesc[UR16], RZ, !UPT ;  /* 0x00e00000101879f3 */ /* 0x000fe2000c7038ff */
[----:B------:R-:W-:Y:S01]  /*1910*/  UIADD3 UR16, UR6, 0x2, URZ ;  /* 0x0000000206107890 */ /* 0x000fe2000fffe03f */
[----:B------:R-:W-:Y:S01]  /*1920*/  CS2R R62, SRZ ;  /* 0x00000000003e7805 */ /* 0x000fe2000001ff00 */
[----:B------:R-:W-:Y:S01]  /*1930*/  UIADD3 UR18, UR7, 0x2, URZ ;  /* 0x0000000207127890 */ /* 0x000fe2000fffe03f */
[----:B------:R-:W-:Y:S01]  /*1940*/  CS2R R64, SRZ ;  /* 0x0000000000407805 */ /* 0x000fe2000001ff00 */
[----:B------:R-:W-:Y:S01]  /*1950*/  UMOV UR17, 0x40000040 ;  /* 0x4000004000117882 */ /* 0x000fe20000000000 */
[----:B------:R-:W-:Y:S01]  /*1960*/  UMOV UR19, 0x40000040 ;  /* 0x4000004000137882 */ /* 0x000fe20000000000 */
        /* <DEDUP_REMOVED lines=10> */
[----:B------:R-:W-:Y:S01]  /*1a10*/  QGMMA.64x64x32.F32.E5M2.E5M2 R24, gdesc[UR16], R24 ;  /* 0x00e00000101879f3 */ /* 0x000fe20008703818 */
[----:B------:R-:W-:Y:S02]  /*1a20*/  UIADD3 UR16, UR6, 0x4, URZ ;  /* 0x0000000406107890 */ /* 0x000fe4000fffe03f */
[----:B------:R-:W-:Y:S01]  /*1a30*/  UIADD3 UR18, UR7, 0x4, URZ ;  /* 0x0000000407127890 */ /* 0x000fe2000fffe03f */
[----:B------:R-:W-:Y:S01]  /*1a40*/  UMOV UR17, 0x40000040 ;  /* 0x4000004000117882 */ /* 0x000fe20000000000 */
[----:B------:R-:W-:-:S07]  /*1a50*/  UMOV UR19, 0x40000040 ;  /* 0x4000004000137882 */ /* 0x000fce0000000000 */
[----:B------:R-:W-:Y:S01]  /*1a60*/  QGMMA.64x64x32.F32.E5M2.E5M2 R24, gdesc[UR16], R24 ;  /* 0x00e00000101879f3 */ /* 0x000fe20008703818 */
[----:B------:R-:W-:Y:S02]  /*1a70*/  UIADD3 UR18, UR7, 0x6, URZ ;  /* 0x0000000607127890 */ /* 0x000fe4000fffe03f */
[----:B------:R-:W-:Y:S01]  /*1a80*/  UIADD3 UR16, UR6, 0x6, URZ ;  /* 0x0000000606107890 */ /* 0x000fe2000fffe03f */
[----:B------:R-:W-:Y:S01]  /*1a90*/  ULDC UR7, c[0x0][0x50c] ;  /* 0x0001430000077ab9 */ /* 0x000fe20000000800 */
[----:B------:R-:W-:Y:S01]  /*1aa0*/  UMOV UR17, 0x40000040 ;  /* 0x4000004000117882 */ /* 0x000fe20000000000 */
[----:B------:R-:W-:Y:S01]  /*1ab0*/  UISETP.NE.AND UP0, UPT, UR7, 0x4, UPT ;  /* 0x000000040700788c */ /* 0x000fe2000bf05270 */
[----:B------:R-:W-:Y:S01]  /*1ac0*/  UMOV UR19, 0x40000040 ;  /* 0x4000004000137882 */ /* 0x000fe20000000000 */
[----:B------:R-:W-:Y:S02]  /*1ad0*/  UMOV UR6, 0x4 ;  /* 0x0000000400067882 */ /* 0x000fe40000000000 */
[----:B------:R-:W-:-:S06]  /*1ae0*/  USEL UR7, URZ, 0x1, UP0 ;  /* 0x000000013f077887 */ /* 0x000fcc0008000000 */
[----:B------:R-:W-:Y:S01]  /*1af0*/  ISETP.NE.AND P0, PT, RZ, UR7, PT ;  /* 0x00000007ff007c0c */ /* 0x000fe2000bf05270 */
[----:B------:R-:W-:-:S12]  /*1b00*/  QGMMA.64x64x32.F32.E5M2.E5M2 R24, gdesc[UR16], R24, gsb0 ;  /* 0x00e00000101879f3 */ /* 0x000fd80008003818 */
[----:B------:R-:W-:Y:S05]  /*1b10*/  @!P0 BRA `(.L_x_21) ;  /* 0x0000000000888947 */ /* 0x000fea0003800000 */
[----:B------:R-:W-:Y:S02]  /*1b20*/  WARPGROUP.DEPBAR.LE gsb0, 0x0 ;  /* 0x00008000000079c5 */ /* 0x000fe40000010000 */
[----:B------:R-:W-:-:S01]  /*1b30*/  FADD R85, RZ, R24 ;  /* 0x00000018ff557221 */ /* 0x000fc20000000000 */
[----:B------:R-:W-:Y:S01]  /*1b40*/  FADD R84, RZ, R25 ;  /* 0x00000019ff547221 */ /* 0x000fe20000000000 */
        /* <DEDUP_REMOVED lines=30> */
[----:B------:R-:W-:-:S06]  /*1d30*/  UMOV UR6, URZ ;  /* 0x0000003f00067c82 */ /* 0x000fcc0008000000 */
.L_x_21:
[----:B------:R-:W-:-:S04]  /*1d40*/  UIADD3 UR25, UR5, 0x1, URZ ;  /* 0x0000000105197890 */ /* 0x000fc8000fffe03f */
[----:B------:R-:W-:-:S04]  /*1d50*/  UISETP.NE.AND UP0, UPT, UR25, 0x7, UPT ;  /* 0x000000071900788c */ /* 0x000fc8000bf05270 */
[----:B------:R-:W-:Y:S02]  /*1d60*/  USEL UR8, URZ, 0x1, UP0 ;  /* 0x000000013f087887 */ /* 0x000fe40008000000 */
[----:B------:R-:W-:Y:S02]  /*1d70*/  USEL UR25, UR25, URZ, UP0 ;  /* 0x0000003f19197287 */ /* 0x000fe40008000000 */
[----:B------:R-:W-:-:S06]  /*1d80*/  ULOP3.LUT UR8, UR4, UR8, URZ, 0x3c, !UPT ;  /* 0x0000000804087292 */ /* 0x000fcc000f8e3c3f */
[----:B------:R-:W-:Y:S01]  /*1d90*/  IMAD.U32 R17, RZ, RZ, UR8 ;  /* 0x00000008ff117e24 */ /* 0x000fe2000f8e00ff */
[----:B------:R-:W-:-:S06]  /*1da0*/  UMOV UR8, 0x1 ;  /* 0x0000000100087882 */ /* 0x000fcc0000000000 */
.L_x_16:
[----:B------:R-:W-:-:S06]  /*1db0*/  UISETP.GE.AND UP0, UPT, UR10, 0x1, UPT ;  /* 0x000000010a00788c */ /* 0x000fcc000bf06270 */
[----:B------:R-:W-:-:S13]  /*1dc0*/  PLOP3.LUT P0, PT, PT, PT, UP0, 0x80, 0x0 ;  /* 0x000000000000781c */ /* 0x000fda0003f0f008 */
[----:B------:R-:W-:Y:S05]  /*1dd0*/  @!P0 BRA `(.L_x_22) ;  /* 0x0000000400948947 */ /* 0x000fea0003800000 */
[----:B01----:R-:W-:Y:S01]  /*1de0*/  IMAD.U32 R14, RZ, RZ, UR10 ;  /* 0x0000000aff0e7e24 */ /* 0x003fe2000f8e00ff */
[----:B------:R-:W-:Y:S01]  /*1df0*/  UMOV UR26, UR5 ;  /* 0x00000005001a7c82 */ /* 0x000fe20008000000 */
[----:B------:R-:W-:-:S05]  /*1e00*/  ULDC UR27, c[0x0][0x50c] ;  /* 0x00014300001b7ab9 */ /* 0x000fca0000000800 */
.L_x_30:
[----:B------:R-:W-:-:S13]  /*1e10*/  ISETP.NE.AND P1, PT, R86, 0x3, PT ;  /* 0x000000035600780c */ /* 0x000fda0003f25270 */
[----:B01----:R-:W-:Y:S05]  /*1e20*/  @!P1 BRA `(.L_x_23) ;  /* 0x0000000000049947 */ /* 0x003fea0003800000 */
[----:B------:R-:W-:Y:S01]  /*1e30*/  BPT.TRAP 0x1 ;  /* 0x000000040000795c */ /* 0x000fe20000300000 */
.L_x_23:
[----:B------:R-:W-:Y:S01]  /*1e40*/  ULEA UR16, UR25, UR9, 0x3 ;  /* 0x0000000919107291 */ /* 0x000fe2000f8e183f */
[----:B------:R-:W-:-:S08]  /*1e50*/  SHF.L.U32 R15, R17, 0x1f, RZ ;  /* 0x0000001f110f7819 */ /* 0x000fd000000006ff */
[----:B------:R0:W1:Y:S01]  /*1e60*/  SYNCS.PHASECHK.TRANS64.TRYWAIT P0, [UR16], R15 ;  /* 0x0000000fff0075a7 */ /* 0x0000620008000150 */
[----:B------:R-:W-:Y:S05]  /*1e70*/  @!P1 BRA `(.L_x_24) ;  /* 0x0000000000049947 */ /* 0x000fea0003800000 */
[----:B------:R-:W-:Y:S01]  /*1e80*/  BPT.TRAP 0x1 ;  /* 0x000000040000795c */ /* 0x000fe20000300000 */
.L_x_24:
[----:B-1----:R-:W-:Y:S05]  /*1e90*/  @P0 BRA `(.L_x_25) ;  /* 0x0000000000080947 */ /* 0x002fea0003800000 */
[----:B------:R-:W1:Y:S02]  /*1ea0*/  SYNCS.PHASECHK.TRANS64.TRYWAIT P0, [UR16], R15 ;  /* 0x0000000fff0075a7 */ /* 0x000e640008000150 */
[----:B-1----:R-:W-:Y:S05]  /*1eb0*/  @!P0 BRA `(.L_x_26) ;  /* 0x0000004800908947 */ /* 0x002fea0003800000 */
.L_x_25:
[----:B------:R-:W-:Y:S01]  /*1ec0*/  UISETP.NE.AND UP0, UPT, UR7, URZ, UPT ;  /* 0x0000003f0700728c */ /* 0x000fe2000bf05270 */
[----:B------:R-:W-:Y:S01]  /*1ed0*/  WARPGROUP.ARRIVE ;  /* 0x00000000000079c5 */ /* 0x000fe20000000000 */
[----:B------:R-:W-:Y:S02]  /*1ee0*/  ULEA UR7, UR25, UR14, 0x9 ;  /* 0x0000000e19077291 */ /* 0x000fe4000f8e483f */
[----:B------:R-:W-:Y:S01]  /*1ef0*/  USEL UR8, UR8, URZ, !UP0 ;  /* 0x0000003f08087287 */ /* 0x000fe2000c000000 */
[----:B------:R-:W-:Y:S01]  /*1f00*/  UMOV UR17, 0x40000040 ;  /* 0x4000004000117882 */ /* 0x000fe20000000000 */
[----:B------:R-:W-:Y:S02]  /*1f10*/  UMOV UR19, 0x40000040 ;  /* 0x4000004000137882 */ /* 0x000fe40000000000 */
[----:B------:R-:W-:Y:S02]  /*1f20*/  UISETP.NE.U32.AND UP0, UPT, UR8, URZ, UPT ;  /* 0x0000003f0800728c */ /* 0x000fe4000bf05070 */
[----:B------:R-:W-:Y:S01]  /*1f30*/  ULEA UR8, UR25, UR15, 0x9 ;  /* 0x0000000f19087291 */ /* 0x000fe2000f8e483f */
[----:B------:R-:W-:Y:S01]  /*1f40*/  UMOV UR16, UR7 ;  /* 0x0000000700107c82 */ /* 0x000fe20008000000 */
[----:B------:R-:W-:-:S05]  /*1f50*/  UIADD3 UR6, UR6, 0x4, URZ ;  /* 0x0000000406067890 */ /* 0x000fca000fffe03f */
[----:B------:R-:W-:Y:S02]  /*1f60*/  UMOV UR18, UR8 ;  /* 0x0000000800127c82 */ /* 0x000fe40008000000 */
[----:B------:R-:W-:Y:S01]  /*1f70*/  QGMMA.64x64x32.F32.E5M2.E5M2 R24, gdesc[UR16], R24, UP0 ;  /* 0x00e00000101879f3 */ /* 0x000fe2000bf03818 */
[----:B------:R-:W-:Y:S02]  /*1f80*/  UIADD3 UR16, UR7, 0x2, URZ ;  /* 0x0000000207107890 */ /* 0x000fe4000fffe03f */
[----:B------:R-:W-:Y:S01]  /*1f90*/  UIADD3 UR18, UR8, 0x2, URZ ;  /* 0x0000000208127890 */ /* 0x000fe2000fffe03f */
[----:B------:R-:W-:Y:S01]  /*1fa0*/  UMOV UR17, 0x40000040 ;  /* 0x4000004000117882 */ /* 0x000fe20000000000 */
[----:B------:R-:W-:Y:S01]  /*1fb0*/  UMOV UR19, 0x40000040 ;  /* 0x4000004000137882 */ /* 0x000fe20000000000 */
[----:B------:R-:W-:-:S06]  /*1fc0*/  UISETP.NE.AND UP0, UPT, UR6, UR27, UPT ;  /* 0x0000001b0600728c */ /* 0x000fcc000bf05270 */
        /* <DEDUP_REMOVED lines=8> */
[----:B------:R-:W-:Y:S01]  /*2050*/  UMOV UR17, 0x40000040 ;  /* 0x4000004000117882 */ /* 0x000fe20000000000 */
[----:B------:R-:W-:Y:S01]  /*2060*/  UMOV UR19, 0x40000040 ;  /* 0x4000004000137882 */ /* 0x000fe20000000000 */
[----:B------:R-:W-:-:S06]  /*2070*/  USEL UR7, URZ, 0x1, UP0 ;  /* 0x000000013f077887 */ /* 0x000fcc0008000000 */
[----:B------:R-:W-:Y:S01]  /*2080*/  ISETP.NE.AND P0, PT, RZ, UR7, PT ;  /* 0x00000007ff007c0c */ /* 0x000fe2000bf05270 */
[----:B------:R-:W-:Y:S03]  /*2090*/  QGMMA.64x64x32.F32.E5M2.E5M2 R24, gdesc[UR16], R24, gsb0 ;  /* 0x00e00000101879f3 */ /* 0x000fe60008003818 */
[----:B------:R-:W-:-:S09]  /*20a0*/  WARPGROUP.DEPBAR.LE gsb0, 0x1 ;  /* 0x00008000000079c5 */ /* 0x000fd20000010100 */
[----:B------:R-:W-:Y:S05]  /*20b0*/  @!P0 BRA `(.L_x_27) ;  /* 0x0000000000888947 */ /* 0x000fea0003800000 */
[----:B------:R-:W-:Y:S02]  /*20c0*/  WARPGROUP.DEPBAR.LE gsb0, 0x0 ;  /* 0x00008000000079c5 */ /* 0x000fe40000010000 */
[----:B------:R-:W-:-:S01]  /*20d0*/  FADD R85, R24, R85 ;  /* 0x0000005518557221 */ /* 0x000fc20000000000 */
[----:B------:R-:W-:Y:S01]  /*20e0*/  FADD R84, R25, R84 ;  /* 0x0000005419547221 */ /* 0x000fe20000000000 */
        /* <DEDUP_REMOVED lines=30> */
[----:B------:R-:W-:-:S06]  /*22d0*/  UMOV UR6, URZ ;  /* 0x0000003f00067c82 */ /* 0x000fcc0008000000 */
.L_x_27:
[----:B------:R-:W-:Y:S05]  /*22e0*/  @!P1 BRA `(.L_x_28) ;  /* 0x0000000000049947 */ /* 0x000fea0003800000 */
[----:B------:R-:W-:Y:S01]  /*22f0*/  BPT.TRAP 0x1 ;  /* 0x000000040000795c */ /* 0x000fe20000300000 */
.L_x_28:
[----:B------:R-:W-:Y:S01]  /*2300*/  ULEA UR8, UR26, UR9, 0x3 ;  /* 0x000000091a087291 */ /* 0x000fe2000f8e183f */
[----:B------:R-:W-:-:S03]  /*2310*/  ISETP.GT.U32.AND P0, PT, R7, 0x1, PT ;  /* 0x000000010700780c */ /* 0x000fc60003f04070 */
[----:B------:R-:W-:-:S04]  /*2320*/  UIADD3 UR8, UR8, 0x38, URZ ;  /* 0x0000003808087890 */ /* 0x000fc8000fffe03f */
[----:B------:R-:W-:-:S09]  /*2330*/  UPRMT UR8, URZ, 0x654, UR8 ;  /* 0x000006543f087896 */ /* 0x000fd20008000008 */
[----:B------:R-:W-:Y:S01]  /*2340*/  SYNCS.ARRIVE.TRANS64.RED.A1T0 RZ, [UR8], RZ ;  /* 0x000000ffffff79a7 */ /* 0x000fe20008100408 */
[----:B------:R-:W-:Y:S05]  /*2350*/  @P0 BRA `(.L_x_29) ;  /* 0x0000000000040947 */ /* 0x000fea0003800000 */
[----:B------:R-:W-:Y:S01]  /*2360*/  BPT.TRAP 0x1 ;  /* 0x000000040000795c */ /* 0x000fe20000300000 */
.L_x_29:
[----:B------:R-:W-:Y:S01]  /*2370*/  UIADD3 UR25, UR25, 0x1, URZ ;  /* 0x0000000119197890 */ /* 0x000fe2000fffe03f */
[C---:B------:R-:W-:Y:S01]  /*2380*/  ISETP.GT.AND P0, PT, R14.reuse, 0x1, PT ;  /* 0x000000010e00780c */ /* 0x040fe20003f04270 */
[----:B------:R-:W-:Y:S01]  /*2390*/  UIADD3 UR26, UR26, 0x1, URZ ;  /* 0x000000011a1a7890 */ /* 0x000fe2000fffe03f */
[----:B------:R-:W-:Y:S01]  /*23a0*/  VIADD R14, R14, 0xffffffff ;  /* 0xffffffff0e0e7836 */ /* 0x000fe20000000000 */
[----:B------:R-:W-:Y:S02]  /*23b0*/  UISETP.NE.AND UP0, UPT, UR25, 0x7, UPT ;  /* 0x000000071900788c */ /* 0x000fe4000bf05270 */
[----:B------:R-:W-:Y:S02]  /*23c0*/  UISETP.NE.AND UP1, UPT, UR26, 0x7, UPT ;  /* 0x000000071a00788c */ /* 0x000fe4000bf25270 */
[----:B------:R-:W-:Y:S02]  /*23d0*/  USEL UR8, URZ, 0x1, UP0 ;  /* 0x000000013f087887 */ /* 0x000fe40008000000 */
[----:B------:R-:W-:-:S02]  /*23e0*/  USEL UR25, UR25, URZ, UP0 ;  /* 0x0000003f19197287 */ /* 0x000fc40008000000 */
[----:B------:R-:W-:Y:S02]  /*23f0*/  USEL UR26, UR26, URZ, UP1 ;  /* 0x0000003f1a1a7287 */ /* 0x000fe40008800000 */
[----:B------:R-:W-:Y:S01]  /*2400*/  LOP3.LUT R17, R17, UR8, RZ, 0x3c, !PT ;  /* 0x0000000811117c12 */ /* 0x000fe2000f8e3cff */
[----:B------:R-:W-:Y:S01]  /*2410*/  UMOV UR8, 0x1 ;  /* 0x0000000100087882 */ /* 0x000fe20000000000 */
[----:B------:R-:W-:Y:S08]  /*2420*/  @P0 BRA `(.L_x_30) ;  /* 0xfffffff800780947 */ /* 0x000ff0000383ffff */
.L_x_22:
[----:B------:R-:W-:Y:S01]  /*2430*/  UISETP.NE.AND UP0, UPT, UR6, URZ, UPT ;  /* 0x0000003f0600728c */ /* 0x000fe2000bf05270 */
[----:B01----:R-:W0:Y:S01]  /*2440*/  LDC R14, c[0x0][0x28c] ;  /* 0x0000a300ff0e7b82 */ /* 0x003e220000000800 */
[----:B------:R-:W-:Y:S02]  /*2450*/  IMAD.U32 R15, RZ, RZ, UR24 ;  /* 0x00000018ff0f7e24 */ /* 0x000fe4000f8e00ff */
[----:B------:R-:W-:-:S06]  /*2460*/  USEL UR6, URZ, 0x1, !UP0 ;  /* 0x000000013f067887 */ /* 0x000fcc000c000000 */
[----:B------:R-:W-:-:S13]  /*2470*/  ISETP.NE.AND P0, PT, RZ, UR6, PT ;  /* 0x00000006ff007c0c */ /* 0x000fda000bf05270 */
[----:B------:R-:W-:Y:S05]  /*2480*/  @!P0 BRA `(.L_x_31) ;  /* 0x0000000000848947 */ /* 0x000fea0003800000 */
[----:B------:R-:W-:Y:S02]  /*2490*/  WARPGROUP.DEPBAR.LE gsb0, 0x0 ;  /* 0x00008000000079c5 */ /* 0x000fe40000010000 */
[----:B------:R-:W-:Y:S01]  /*24a0*/  FADD R85, R24, R85 ;  /* 0x0000005518557221 */ /* 0x000fe20000000000 */
        /* <DEDUP_REMOVED lines=30> */
[----:B------:R-:W-:-:S07]  /*2690*/  FADD R22, R22, R55 ;  /* 0x0000003716167221 */ /* 0x000fce0000000000 */
.L_x_31:
[----:B0-----:R-:W-:Y:S01]  /*26a0*/  ISETP.GE.AND P0, PT, R14, 0x1, PT ;  /* 0x000000010e00780c */ /* 0x001fe20003f06270 */
[----:B------:R0:W-:Y:S01]  /*26b0*/  SYNCS.ARRIVE.TRANS64.A1T0 RZ, [R15+UR23], RZ ;  /* 0x000000ff0fff79a7 */ /* 0x0001e20008100017 */
[----:B------:R-:W-:-:S11]  /*26c0*/  WARPGROUP.DEPBAR.LE gsb0, 0x0 ;  /* 0x00008000000079c5 */ /* 0x000fd60000010000 */
[----:B------:R-:W-:Y:S05]  /*26d0*/  @!P0 BRA `(.L_x_32) ;  /* 0x0000000000408947 */ /* 0x000fea0003800000 */
[----:B------:R-:W-:-:S13]  /*26e0*/  ISETP.NE.AND P0, PT, R86, 0x3, PT ;  /* 0x000000035600780c */ /* 0x000fda0003f05270 */
[----:B------:R-:W-:Y:S05]  /*26f0*/  @!P0 BRA `(.L_x_33) ;  /* 0x0000000000048947 */ /* 0x000fea0003800000 */
[----:B------:R-:W-:Y:S01]  /*2700*/  BPT.TRAP 0x1 ;  /* 0x000000040000795c */ /* 0x000fe20000300000 */
.L_x_33:
[----:B------:R-:W-:Y:S01]  /*2710*/  UIADD3 UR8, UR10, UR5, URZ ;  /* 0x000000050a087290 */ /* 0x000fe2000fffe03f */
[----:B------:R-:W-:-:S03]  /*2720*/  ISETP.GT.U32.AND P0, PT, R7, 0x1, PT ;  /* 0x000000010700780c */ /* 0x000fc60003f04070 */
[----:B------:R-:W-:-:S04]  /*2730*/  UIMAD.WIDE.U32 UR6, UR8, 0x24924925, URZ ;  /* 0x24924925080678a5 */ /* 0x000fc8000f8e003f */
[----:B------:R-:W-:-:S04]  /*2740*/  UIADD3 UR6, UR8, -UR7, URZ ;  /* 0x8000000708067290 */ /* 0x000fc8000fffe03f */
[----:B------:R-:W-:-:S04]  /*2750*/  ULEA.HI UR6, UR6, UR7, URZ, 0x1f ;  /* 0x0000000706067291 */ /* 0x000fc8000f8ff83f */
[----:B------:R-:W-:-:S04]  /*2760*/  USHF.R.U32.HI UR6, URZ, 0x2, UR6 ;  /* 0x000000023f067899 */ /* 0x000fc80008011606 */
[----:B------:R-:W-:-:S04]  /*2770*/  UIMAD UR6, UR6, -0x7, UR8 ;  /* 0xfffffff9060678a4 */ /* 0x000fc8000f8e0208 */
[----:B------:R-:W-:-:S04]  /*2780*/  ULEA UR6, UR6, UR9, 0x3 ;  /* 0x0000000906067291 */ /* 0x000fc8000f8e183f */
[----:B------:R-:W-:-:S04]  /*2790*/  UIADD3 UR6, UR6, 0x38, URZ ;  /* 0x0000003806067890 */ /* 0x000fc8000fffe03f */
[----:B------:R-:W-:-:S09]  /*27a0*/  UPRMT UR6, URZ, 0x654, UR6 ;  /* 0x000006543f067896 */ /* 0x000fd20008000006 */
[----:B------:R-:W-:Y:S01]  /*27b0*/  SYNCS.ARRIVE.TRANS64.RED.A1T0 RZ, [UR6], RZ ;  /* 0x000000ffffff79a7 */ /* 0x000fe20008100406 */
[----:B------:R-:W-:Y:S05]  /*27c0*/  @P0 BRA `(.L_x_32) ;  /* 0x0000000000040947 */ /* 0x000fea0003800000 */
[----:B------:R-:W-:Y:S01]  /*27d0*/  BPT.TRAP 0x1 ;  /* 0x000000040000795c */ /* 0x000fe20000300000 */
.L_x_32:
[----:B------:R-:W-:Y:S01]  /*27e0*/  SHF.L.U32 R14, R87, 0x1f, RZ ;  /* 0x0000001f570e7819 */ /* 0x000fe200000006ff */
[----:B------:R-:W-:Y:S01]  /*27f0*/  UIADD3 UR8, UR22, UR5, URZ ;  /* 0x0000000516087290 */ /* 0x000fe2000fffe03f */
[----:B------:R-:W1:Y:S01]  /*2800*/  LDC R29, c[0x0][0x288] ;  /* 0x0000a200ff1d7b82 */ /* 0x000e620000000800 */
[----:B------:R-:W-:Y:S01]  /*2810*/  UISETP.GE.U32.AND UP1, UPT, UR22, 0x7, UPT ;  /* 0x000000071600788c */ /* 0x000fe2000bf26070 */
[----:B------:R-:W-:Y:S01]  /*2820*/  IMAD.SHL.U32 R20, R18, 0x2, RZ ;  /* 0x0000000212147824 */ /* 0x000fe200078e00ff */
[----:B------:R-:W-:Y:S02]  /*2830*/  UISETP.GT.U32.AND UP0, UPT, UR8, 0x6, UPT ;  /* 0x000000060800788c */ /* 0x000fe4000bf04070 */
[----:B------:R-:W-:Y:S02]  /*2840*/  UIMAD.WIDE.U32 UR6, UR8, 0x24924925, URZ ;  /* 0x24924925080678a5 */ /* 0x000fe4000f8e003f */
[----:B------:R-:W-:Y:S01]  /*2850*/  UISETP.LT.U32.AND UP0, UPT, UR22, 0x7, UP0 ;  /* 0x000000071600788c */ /* 0x000fe20008701070 */
[----:B------:R-:W2:Y:S01]  /*2860*/  SYNCS.PHASECHK.TRANS64.TRYWAIT P0, [UR11+0x8], R14 ;  /* 0x0000080eff0075a7 */ /* 0x000ea2000800014b */
[----:B------:R-:W-:Y:S01]  /*2870*/  UIADD3 UR5, UR8, -UR7, URZ ;  /* 0x8000000708057290 */ /* 0x000fe2000fffe03f */
[----:B------:R-:W-:Y:S01]  /*2880*/  SHF.R.S32.HI R21, RZ, 0x1f, R20 ;  /* 0x0000001fff157819 */ /* 0x000fe20000011414 */
[----:B------:R-:W-:-:S02]  /*2890*/  USEL UR6, URZ, 0x1, !UP0 ;  /* 0x000000013f067887 */ /* 0x000fc4000c000000 */
[----:B------:R-:W-:Y:S02]  /*28a0*/  ULEA.HI UR5, UR5, UR7, URZ, 0x1f ;  /* 0x0000000705057291 */ /* 0x000fe4000f8ff83f */
[----:B------:R-:W-:Y:S02]  /*28b0*/  ULOP3.LUT UR4, UR4, UR6, URZ, 0x3c, !UPT ;  /* 0x0000000604047292 */ /* 0x000fe4000f8e3c3f */
[----:B------:R-:W-:-:S04]  /*28c0*/  USHF.R.U32.HI UR5, URZ, 0x2, UR5 ;  /* 0x000000023f057899 */ /* 0x000fc80008011605 */
[----:B------:R-:W-:Y:S02]  /*28d0*/  @UP1 ULOP3.LUT UR4, UR4, 0x1, UR5, 0x78, !UPT ;  /* 0x0000000104041892 */ /* 0x000fe4000f8e7805 */
[----:B------:R-:W-:Y:S01]  /*28e0*/  UIMAD UR5, UR5, -0x7, UR8 ;  /* 0xfffffff9050578a4 */ /* 0x000fe2000f8e0208 */
[----:B-12---:R-:W-:Y:S11]  /*28f0*/  @!P0 BRA `(.L_x_34) ;  /* 0x0000004000188947 */ /* 0x006ff60003800000 */
.L_x_131:
[----:B------:R-:W-:Y:S01]  /*2900*/  IMAD.SHL.U32 R31, R4, 0x40, RZ ;  /* 0x00000040041f7824 */ /* 0x000fe200078e00ff */
[----:B------:R-:W-:Y:S01]  /*2910*/  ULDC UR8, c[0x0][0x284] ;  /* 0x0000a10000087ab9 */ /* 0x000fe20000000800 */
[----:B------:R-:W-:Y:S01]  /*2920*/  IMAD.SHL.U32 R4, R6, 0x40, RZ ;  /* 0x0000004006047824 */ /* 0x000fe200078e00ff */
[----:B------:R-:W-:Y:S01]  /*2930*/  SHF.R.S32.HI R30, RZ, 0x1f, R5 ;  /* 0x0000001fff1e7819 */ /* 0x000fe20000011405 */
[----:B------:R-:W-:Y:S01]  /*2940*/  ULDC.64 UR6, c[0x0][0x5d0] ;  /* 0x0001740000067ab9 */ /* 0x000fe20000000a00 */
[----:B------:R-:W-:Y:S01]  /*2950*/  SHF.R.S32.HI R28, RZ, 0x1f, R31 ;  /* 0x0000001fff1c7819 */ /* 0x000fe2000001141f */
[----:B0-----:R-:W-:Y:S01]  /*2960*/  IMAD.WIDE.U32 R14, R5, UR6, R20 ;  /* 0x00000006050e7c25 */ /* 0x001fe2000f8e0014 */
[----:B------:R-:W-:-:S03]  /*2970*/  ISETP.GE.AND P0, PT, R4, UR8, PT ;  /* 0x0000000804007c0c */ /* 0x000fc6000bf06270 */
[----:B------:R-:W-:Y:S01]  /*2980*/  IMAD R16, R30, UR6, RZ ;  /* 0x000000061e107c24 */ /* 0x000fe2000f8e02ff */
[C---:B------:R-:W-:Y:S02]  /*2990*/  ISETP.GE.OR P0, PT, R31.reuse, R29, P0 ;  /* 0x0000001d1f00720c */ /* 0x040fe40000706670 */
[----:B------:R-:W-:Y:S01]  /*29a0*/  IADD3 R14, P1, R31, R14, RZ ;  /* 0x0000000e1f0e7210 */ /* 0x000fe20007f3e0ff */
[----:B------:R-:W-:-:S05]  /*29b0*/  IMAD R17, R5, UR7, R16 ;  /* 0x0000000705117c24 */ /* 0x000fca000f8e0210 */
[----:B------:R-:W-:-:S05]  /*29c0*/  IADD3.X R15, R28, R15, R17, P1, !PT ;  /* 0x0000000f1c0f7210 */ /* 0x000fca0000ffe411 */
[----:B------:R-:W-:Y:S05]  /*29d0*/  @P0 BRA `(.L_x_35) ;  /* 0x0000002400a80947 */ /* 0x000fea0003800000 */
[----:B------:R-:W0:Y:S01]  /*29e0*/  LDC.64 R24, c[0x0][0x5c8] ;  /* 0x00017200ff187b82 */ /* 0x000e220000000a00 */
[----:B------:R-:W-:Y:S01]  /*29f0*/  IMAD.WIDE R26, R6, 0x40, R10 ;  /* 0x00000040061a7825 */ /* 0x000fe200078e020a */
[----:B------:R-:W-:Y:S01]  /*2a00*/  ULDC.64 UR6, c[0x0][0x5c0] ;  /* 0x0001700000067ab9 */ /* 0x000fe20000000a00 */
[----:B------:R-:W-:Y:S02]  /*2a10*/  BSSY B0, `(.L_x_35) ;  /* 0x0000266000007945 */ /* 0x000fe40003800000 */
[-C--:B0-----:R-:W-:Y:S02]  /*2a20*/  IMAD R6, R27, R24.reuse, RZ ;  /* 0x000000181b067224 */ /* 0x081fe400078e02ff */
[----:B------:R-:W-:-:S04]  /*2a30*/  IMAD.WIDE.U32 R14, R26, R24, R14 ;  /* 0x000000181a0e7225 */ /* 0x000fc800078e000e */
[----:B------:R-:W-:Y:S01]  /*2a40*/  IMAD R17, R26, R25, R6 ;  /* 0x000000191a117224 */ /* 0x000fe200078e0206 */
[----:B------:R-:W-:Y:S02]  /*2a50*/  LEA R16, P0, R24, R14, 0x3 ;  /* 0x0000000e18107211 */ /* 0x000fe400078018ff */
[----:B------:R-:W-:Y:S01]  /*2a60*/  IADD3 R14, P1, R14, UR6, RZ ;  /* 0x000000060e0e7c10 */ /* 0x000fe2000ff3e0ff */
[----:B------:R-:W-:Y:S01]  /*2a70*/  IMAD.IADD R17, R15, 0x1, R17 ;  /* 0x000000010f117824 */ /* 0x000fe200078e0211 */
[----:B------:R-:W-:-:S04]  /*2a80*/  IADD3 R16, P2, R16, UR6, RZ ;  /* 0x0000000610107c10 */ /* 0x000fc8000ff5e0ff */
[----:B------:R-:W-:Y:S01]  /*2a90*/  LEA.HI.X R6, R24, R17, R25, 0x3, P0 ;  /* 0x0000001118067211 */ /* 0x000fe200000f1c19 */
[----:B------:R-:W-:Y:S01]  /*2aa0*/  IMAD R24, R18, -0x2, R29 ;  /* 0xfffffffe12187824 */ /* 0x000fe200078e021d */
[----:B-----5:R-:W-:Y:S02]  /*2ab0*/  FSETP.NEU.AND P0, PT, R13, RZ, PT ;  /* 0x000000ff0d00720b */ /* 0x020fe40003f0d000 */
[----:B------:R-:W-:Y:S01]  /*2ac0*/  IADD3.X R15, R17, UR7, RZ, P1, !PT ;  /* 0x00000007110f7c10 */ /* 0x000fe20008ffe4ff */
[----:B------:R-:W-:Y:S01]  /*2ad0*/  IMAD.IADD R24, R24, 0x1, -R31 ;  /* 0x0000000118187824 */ /* 0x000fe200078e0a1f */
[----:B------:R-:W-:Y:S01]  /*2ae0*/  IADD3.X R17, R6, UR7, RZ, P2, !PT ;  /* 0x0000000706117c10 */ /* 0x000fe200097fe4ff */
[----:B------:R-:W-:-:S08]  /*2af0*/  IMAD.IADD R6, R19, 0x1, -R4 ;  /* 0x0000000113067824 */ /* 0x000fd000078e0a04 */
[----:B------:R-:W-:Y:S05]  /*2b00*/  @!P0 BRA `(.L_x_36) ;  /* 0x0000001c00188947 */ /* 0x000fea0003800000 */
[----:B------:R-:W-:Y:S01]  /*2b10*/  ULDC.64 UR6, c[0x0][0x5b8] ;  /* 0x00016e0000067ab9 */ /* 0x000fe20000000a00 */
[----:B------:R-:W-:Y:S01]  /*2b20*/  ULDC.64 UR16, c[0x0][0x5a8] ;  /* 0x00016a0000107ab9 */ /* 0x000fe20000000a00 */
[----:B------:R-:W-:Y:S01]  /*2b30*/  IMAD.WIDE.U32 R20, R5, UR6, R20 ;  /* 0x0000000605147c25 */ /* 0x000fe2000f8e0014 */
[----:B------:R-:W-:Y:S03]  /*2b40*/  BSSY B1, `(.L_x_37) ;  /* 0x0000010000017945 */ /* 0x000fe60003800000 */
[----:B------:R-:W-:Y:S01]  /*2b50*/  IMAD R4, R30, UR6, RZ ;  /* 0x000000061e047c24 */ /* 0x000fe2000f8e02ff */
[----:B------:R-:W-:-:S03]  /*2b60*/  IADD3 R20, P0, R31, R20, RZ ;  /* 0x000000141f147210 */ /* 0x000fc60007f1e0ff */
[----:B------:R-:W-:Y:S01]  /*2b70*/  IMAD R5, R5, UR7, R4 ;  /* 0x0000000705057c24 */ /* 0x000fe2000f8e0204 */
[----:B------:R-:W-:Y:S02]  /*2b80*/  ULDC.64 UR6, c[0x0][0x5b0] ;  /* 0x00016c0000067ab9 */ /* 0x000fe40000000a00 */
[----:B------:R-:W-:Y:S02]  /*2b90*/  IMAD R25, R27, UR6, RZ ;  /* 0x000000061b197c24 */ /* 0x000fe4000f8e02ff */
[----:B------:R-:W-:Y:S02]  /*2ba0*/  IADD3.X R21, R28, R21, R5, P0, !PT ;  /* 0x000000151c157210 */ /* 0x000fe400007fe405 */
[----:B------:R-:W-:Y:S01]  /*2bb0*/  ISETP.GE.AND P0, PT, R24, 0x1, PT ;  /* 0x000000011800780c */ /* 0x000fe20003f06270 */
[C---:B------:R-:W-:Y:S02]  /*2bc0*/  IMAD R25, R26.reuse, UR7, R25 ;  /* 0x000000071a197c24 */ /* 0x040fe4000f8e0219 */
[----:B------:R-:W-:Y:S01]  /*2bd0*/  IMAD.WIDE.U32 R4, R26, UR6, R20 ;  /* 0x000000061a047c25 */ /* 0x000fe2000f8e0014 */
[----:B------:R-:W-:-:S02]  /*2be0*/  ISETP.LT.OR P3, PT, R6, 0x1, !P0 ;  /* 0x000000010600780c */ /* 0x000fc40004761670 */
[----:B------:R-:W-:-:S04]  /*2bf0*/  IADD3 R4, P1, R4, UR16, RZ ;  /* 0x0000001004047c10 */ /* 0x000fc8000ff3e0ff */
[--C-:B------:R-:W-:Y:S02]  /*2c00*/  IADD3.X R5, R5, UR17, R25.reuse, P1, !PT ;  /* 0x0000001105057c10 */ /* 0x100fe40008ffe419 */
[----:B------:R-:W-:-:S05]  /*2c10*/  PRMT R25, RZ, 0x7610, R25 ;  /* 0x00007610ff197816 */ /* 0x000fca0000000019 */
[----:B------:R-:W-:Y:S05]  /*2c20*/  @P3 BRA `(.L_x_38) ;  /* 0x0000000000043947 */ /* 0x000fea0003800000 */
[----:B------:R0:W5:Y:S02]  /*2c30*/  LDG.E.U8 R25, desc[UR20][R4.64] ;  /* 0x0000001404197981 */ /* 0x000164000c1e1100 */
.L_x_38:
[----:B------:R-:W-:Y:S05]  /*2c40*/  BSYNC B1 ;  /* 0x0000000000017941 */ /* 0x000fea0003800000 */
.L_x_37:
[----:B-----5:R-:W-:Y:S01]  /*2c50*/  LOP3.LUT R25, R25, 0xff, RZ, 0xc0, !PT ;  /* 0x000000ff19197812 */ /* 0x020fe200078ec0ff */
[----:B------:R-:W-:Y:S01]  /*2c60*/  BSSY B1, `(.L_x_39) ;  /* 0x000000c000017945 */ /* 0x000fe20003800000 */
[----:B------:R-:W-:Y:S02]  /*2c70*/  ISETP.GE.AND P1, PT, R24, 0x2, PT ;  /* 0x000000021800780c */ /* 0x000fe40003f26270 */
[----:B------:R-:W-:Y:S02]  /*2c80*/  F2FP.F16.E5M2.UNPACK_B R25, R25 ;  /* 0x00000019ff19723e */ /* 0x000fe400020004ff */
[----:B------:R-:W-:-:S03]  /*2c90*/  ISETP.LT.OR P2, PT, R6, 0x1, !P1 ;  /* 0x000000010600780c */ /* 0x000fc60004f41670 */
[----:B------:R-:W-:Y:S01]  /*2ca0*/  HADD2.F32 R28, -RZ, R25.H0_H0 ;  /* 0x20000019ff1c7230 */ /* 0x000fe20000004100 */
[----:B------:R-:W-:-:S04]  /*2cb0*/  PRMT R25, RZ, 0x7610, R25 ;  /* 0x00007610ff197816 */ /* 0x000fc80000000019 */
[----:B------:R-:W-:-:S04]  /*2cc0*/  FMUL R28, R28, R13 ;  /* 0x0000000d1c1c7220 */ /* 0x000fc80000400000 */
[----:B------:R-:W-:-:S05]  /*2cd0*/  FFMA R28, R85, R12, R28 ;  /* 0x0000000c551c7223 */ /* 0x000fca000000001c */
[----:B------:R-:W-:-:S05]  /*2ce0*/  F2FP.SATFINITE.E5M2.F32.PACK_AB_MERGE_C R29, RZ, R28, RZ ;  /* 0x0000001cff1d723e */ /* 0x000fca00048060ff */
[----:B------:R1:W-:Y:S01]  /*2cf0*/  @!P3 STG.E.U8 desc[UR20][R14.64], R29 ;  /* 0x0000001d0e00b986 */ /* 0x0003e2000c101114 */
[----:B------:R-:W-:Y:S05]  /*2d00*/  @P2 BRA `(.L_x_40) ;  /* 0x0000000000042947 */ /* 0x000fea0003800000 */
[----:B------:R2:W5:Y:S02]  /*2d10*/  LDG.E.U8 R25, desc[UR20][R4.64+0x1] ;  /* 0x0000011404197981 */ /* 0x000564000c1e1100 */
.L_x_40:
[----:B------:R-:W-:Y:S05]  /*2d20*/  BSYNC B1 ;  /* 0x0000000000017941 */ /* 0x000fea0003800000 */
.L_x_39:
[----:B-----5:R-:W-:Y:S01]  /*2d30*/  LOP3.LUT R25, R25, 0xff, RZ, 0xc0, !PT ;  /* 0x000000ff19197812 */ /* 0x020fe200078ec0ff */
[----:B------:R-:W-:Y:S01]  /*2d40*/  BSSY B1, `(.L_x_41) ;  /* 0x0000012000017945 */ /* 0x000fe20003800000 */
[----:B-1----:R-:W-:Y:S02]  /*2d50*/  IADD3 R29, P3, R26, 0x8, RZ ;  /* 0x000000081a1d7810 */ /* 0x002fe40007f7e0ff */
[----:B------:R-:W-:Y:S02]  /*2d60*/  F2FP.F16.E5M2.UNPACK_B R25, R25 ;  /* 0x00000019ff19723e */ /* 0x000fe400020004ff */
[----:B------:R-:W-:Y:S01]  /*2d70*/  ISETP.LT.OR P0, PT, R6, 0x9, !P0 ;  /* 0x000000090600780c */ /* 0x000fe20004701670 */
[----:B------:R-:W-:Y:S02]  /*2d80*/  IMAD.X R27, RZ, RZ, R27, P3 ;  /* 0x000000ffff1b7224 */ /* 0x000fe400018e061b */
[----:B------:R-:W-:Y:S02]  /*2d90*/  HADD2.F32 R26, -RZ, R25.H0_H0 ;  /* 0x20000019ff1a7230 */ /* 0x000fe40000004100 */
[----:B------:R-:W-:-:S04]  /*2da0*/  IMAD.WIDE.U32 R20, R29, UR6, R20 ;  /* 0x000000061d147c25 */ /* 0x000fc8000f8e0014 */
[----:B------:R-:W-:Y:S01]  /*2db0*/  FMUL R25, R26, R13 ;  /* 0x0000000d1a197220 */ /* 0x000fe20000400000 */
[----:B------:R-:W-:Y:S01]  /*2dc0*/  IMAD R26, R27, UR6, RZ ;  /* 0x000000061b1a7c24 */ /* 0x000fe2000f8e02ff */
[----:B------:R-:W-:Y:S02]  /*2dd0*/  IADD3 R20, P3, R20, UR16, RZ ;  /* 0x0000001014147c10 */ /* 0x000fe4000ff7e0ff */
[----:B------:R-:W-:Y:S01]  /*2de0*/  FFMA R25, R84, R12, R25 ;  /* 0x0000000c54197223 */ /* 0x000fe20000000019 */
[----:B------:R-:W-:-:S04]  /*2df0*/  IMAD R29, R29, UR7, R26 ;  /* 0x000000071d1d7c24 */ /* 0x000fc8000f8e021a */
[----:B------:R-:W-:Y:S02]  /*2e00*/  F2FP.SATFINITE.E5M2.F32.PACK_AB_MERGE_C R27, RZ, R25, RZ ;  /* 0x00000019ff1b723e */ /* 0x000fe400048060ff */
[----:B------:R-:W-:Y:S02]  /*2e10*/  IADD3.X R21, R21, UR17, R29, P3, !PT ;  /* 0x0000001115157c10 */ /* 0x000fe40009ffe41d */
[----:B------:R-:W-:Y:S01]  /*2e20*/  PRMT R25, RZ, 0x7610, R25 ;  /* 0x00007610ff197816 */ /* 0x000fe20000000019 */
[----:B------:R1:W-:Y:S01]  /*2e30*/  @!P2 STG.E.U8 desc[UR20][R14.64+0x1], R27 ;  /* 0x0000011b0e00a986 */ /* 0x0003e2000c101114 */
[----:B------:R-:W-:Y:S05]  /*2e40*/  @P0 BRA `(.L_x_42) ;  /* 0x0000000000040947 */ /* 0x000fea0003800000 */
[----:B------:R3:W5:Y:S02]  /*2e50*/  LDG.E.U8 R25, desc[UR20][R20.64] ;  /* 0x0000001414197981 */ /* 0x000764000c1e1100 */
.L_x_42:
[----:B------:R-:W-:Y:S05]  /*2e60*/  BSYNC B1 ;  /* 0x0000000000017941 */ /* 0x000fea0003800000 */
.L_x_41:
[----:B-----5:R-:W-:Y:S01]  /*2e70*/  LOP3.LUT R25, R25, 0xff, RZ, 0xc0, !PT ;  /* 0x000000ff19197812 */ /* 0x020fe200078ec0ff */
[----:B------:R-:W-:Y:S01]  /*2e80*/  BSSY B1, `(.L_x_43) ;  /* 0x000000b000017945 */ /* 0x000fe20003800000 */
[----:B------:R-:W-:Y:S02]  /*2e90*/  ISETP.LT.OR P1, PT, R6, 0x9, !P1 ;  /* 0x000000090600780c */ /* 0x000fe40004f21670 */
[----:B------:R-:W-:-:S05]  /*2ea0*/  F2FP.F16.E5M2.UNPACK_B R25, R25 ;  /* 0x00000019ff19723e */ /* 0x000fca00020004ff */
[----:B------:R-:W-:Y:S01]  /*2eb0*/  HADD2.F32 R26, -RZ, R25.H0_H0 ;  /* 0x20000019ff1a7230 */ /* 0x000fe20000004100 */
[----:B------:R-:W-:-:S04]  /*2ec0*/  PRMT R25, RZ, 0x7610, R25 ;  /* 0x00007610ff197816 */ /* 0x000fc80000000019 */
[----:B------:R-:W-:-:S04]  /*2ed0*/  FMUL R26, R26, R13 ;  /* 0x0000000d1a1a7220 */ /* 0x000fc80000400000 */
[----:B------:R-:W-:-:S05]  /*2ee0*/  FFMA R26, R83, R12, R26 ;  /* 0x0000000c531a7223 */ /* 0x000fca000000001a */
[----:B-1----:R-:W-:-:S05]  /*2ef0*/  F2FP.SATFINITE.E5M2.F32.PACK_AB_MERGE_C R27, RZ, R26, RZ ;  /* 0x0000001aff1b723e */ /* 0x002fca00048060ff */
[----:B------:R1:W-:Y:S01]  /*2f00*/  @!P0 STG.E.U8 desc[UR20][R16.64], R27 ;  /* 0x0000001b10008986 */ /* 0x0003e2000c101114 */
[----:B------:R-:W-:Y:S05]  /*2f10*/  @P1 BRA `(.L_x_44) ;  /* 0x0000000000041947 */ /* 0x000fea0003800000 */
[----:B------:R4:W5:Y:S02]  /*2f20*/  LDG.E.U8 R25, desc[UR20][R20.64+0x1] ;  /* 0x0000011414197981 */ /* 0x000964000c1e1100 */
.L_x_44:
[----:B------:R-:W-:Y:S05]  /*2f30*/  BSYNC B1 ;  /* 0x0000000000017941 */ /* 0x000fea0003800000 */
.L_x_43:
[----:B-----5:R-:W-:Y:S01]  /*2f40*/  LOP3.LUT R25, R25, 0xff, RZ, 0xc0, !PT ;  /* 0x000000ff19197812 */ /* 0x020fe200078ec0ff */
[----:B------:R-:W-:Y:S01]  /*2f50*/  BSSY B1, `(.L_x_45) ;  /* 0x000000c000017945 */ /* 0x000fe20003800000 */
[----:B------:R-:W-:Y:S02]  /*2f60*/  ISETP.GE.AND P0, PT, R24, 0x9, PT ;  /* 0x000000091800780c */ /* 0x000fe40003f06270 */
[----:B------:R-:W-:Y:S02]  /*2f70*/  F2FP.F16.E5M2.UNPACK_B R25, R25 ;  /* 0x00000019ff19723e */ /* 0x000fe400020004ff */
[----:B------:R-:W-:-:S03]  /*2f80*/  ISETP.LT.OR P2, PT, R6, 0x1, !P0 ;  /* 0x000000010600780c */ /* 0x000fc60004741670 */
[----:B------:R-:W-:-:S05]  /*2f90*/  HADD2.F32 R26, -RZ, R25.H0_H0 ;  /* 0x20000019ff1a7230 */ /* 0x000fca0000004100 */
[----:B------:R-:W-:-:S04]  /*2fa0*/  FMUL R25, R26, R13 ;  /* 0x0000000d1a197220 */ /* 0x000fc80000400000 */
[----:B------:R-:W-:-:S05]  /*2fb0*/  FFMA R25, R82, R12, R25 ;  /* 0x0000000c52197223 */ /* 0x000fca0000000019 */
[----:B-1----:R-:W-:Y:S02]  /*2fc0*/  F2FP.SATFINITE.E5M2.F32.PACK_AB_MERGE_C R27, RZ, R25, RZ ;  /* 0x00000019ff1b723e */ /* 0x002fe400048060ff */
[----:B------:R-:W-:-:S03]  /*2fd0*/  PRMT R25, RZ, 0x7610, R25 ;  /* 0x00007610ff197816 */ /* 0x000fc60000000019 */
[----:B------:R1:W-:Y:S01]  /*2fe0*/  @!P1 STG.E.U8 desc[UR20][R16.64+0x1], R27 ;  /* 0x0000011b10009986 */ /* 0x0003e2000c101114 */
[----:B------:R-:W-:Y:S05]  /*2ff0*/  @P2 BRA `(.L_x_46) ;  /* 0x0000000000042947 */ /* 0x000fea0003800000 */
[----:B------:R0:W5:Y:S02]  /*3000*/  LDG.E.U8 R25, desc[UR20][R4.64+0x8] ;  /* 0x0000081404197981 */ /* 0x000164000c1e1100 */
.L_x_46:
[----:B------:R-:W-:Y:S05]  /*3010*/  BSYNC B1 ;  /* 0x0000000000017941 */ /* 0x000fea0003800000 */
.L_x_45:
        /* <DEDUP_REMOVED lines=13> */
.L_x_48:
[----:B------:R-:W-:Y:S05]  /*30f0*/  BSYNC B1 ;  /* 0x0000000000017941 */ /* 0x000fea0003800000 */
.L_x_47:
[----:B-----5:R-:W-:Y:S01]  /*3100*/  LOP3.LUT R25, R25, 0xff, RZ, 0xc0, !PT ;  /* 0x000000ff19197812 */ /* 0x020fe200078ec0ff */
[----:B------:R-:W-:Y:S01]  /*3110*/  BSSY B1, `(.L_x_49) ;  /* 0x000000b000017945 */ /* 0x000fe20003800000 */
[----:B------:R-:W-:Y:S02]  /*3120*/  ISETP.LT.OR P0, PT, R6, 0x9, !P0 ;  /* 0x000000090600780c */ /* 0x000fe40004701670 */
[----:B------:R-:W-:-:S05]  /*3130*/  F2FP.F16.E5M2.UNPACK_B R25, R25 ;  /* 0x00000019ff19723e */ /* 0x000fca00020004ff */
        /* <DEDUP_REMOVED lines=8> */
.L_x_50:
[----:B------:R-:W-:Y:S05]  /*31c0*/  BSYNC B1 ;  /* 0x0000000000017941 */ /* 0x000fea0003800000 */
.L_x_49:
        /* <DEDUP_REMOVED lines=12> */
.L_x_52:
[----:B------:R-:W-:Y:S05]  /*3290*/  BSYNC B1 ;  /* 0x0000000000017941 */ /* 0x000fea0003800000 */
.L_x_51:
        /* <DEDUP_REMOVED lines=13> */
.L_x_54:
[----:B------:R-:W-:Y:S05]  /*3370*/  BSYNC B1 ;  /* 0x0000000000017941 */ /* 0x000fea0003800000 */
.L_x_53:
        /* <DEDUP_REMOVED lines=13> */
.L_x_56:
[----:B------:R-:W-:Y:S05]  /*3450*/  BSYNC B1 ;  /* 0x0000000000017941 */ /* 0x000fea0003800000 */
.L_x_55:
        /* <DEDUP_REMOVED lines=12> */
.L_x_58:
[----:B------:R-:W-:Y:S05]  /*3520*/  BSYNC B1 ;  /* 0x0000000000017941 */ /* 0x000fea0003800000 */
.L_x_57:
        /* <DEDUP_REMOVED lines=12> */
.L_x_60:
[----:B------:R-:W-:Y:S05]  /*35f0*/  BSYNC B1 ;  /* 0x0000000000017941 */ /* 0x000fea0003800000 */
.L_x_59:
        /* <DEDUP_REMOVED lines=13> */
.L_x_62:
[----:B------:R-:W-:Y:S05]  /*36d0*/  BSYNC B1 ;  /* 0x0000000000017941 */ /* 0x000fea0003800000 */
.L_x_61:
        /* <DEDUP_REMOVED lines=13> */
.L_x_64:
[----:B------:R-:W-:Y:S05]  /*37b0*/  BSYNC B1 ;  /* 0x0000000000017941 */ /* 0x000fea0003800000 */
.L_x_63:
        /* <DEDUP_REMOVED lines=12> */
.L_x_66:
[----:B------:R-:W-:Y:S05]  /*3880*/  BSYNC B1 ;  /* 0x0000000000017941 */ /* 0x000fea0003800000 */
.L_x_65:
        /* <DEDUP_REMOVED lines=12> */
.L_x_68:
[----:B------:R-:W-:Y:S05]  /*3950*/  BSYNC B1 ;  /* 0x0000000000017941 */ /* 0x000fea0003800000 */
.L_x_67:
        /* <DEDUP_REMOVED lines=13> */
.L_x_70:
[----:B------:R-:W-:Y:S05]  /*3a30*/  BSYNC B1 ;  /* 0x0000000000017941 */ /* 0x000fea0003800000 */
.L_x_69:
        /* <DEDUP_REMOVED lines=13> */
.L_x_72:
[----:B------:R-:W-:Y:S05]  /*3b10*/  BSYNC B1 ;  /* 0x0000000000017941 */ /* 0x000fea0003800000 */
.L_x_71:
        /* <DEDUP_REMOVED lines=12> */
.L_x_74:
[----:B------:R-:W-:Y:S05]  /*3be0*/  BSYNC B1 ;  /* 0x0000000000017941 */ /* 0x000fea0003800000 */
.L_x_73:
        /* <DEDUP_REMOVED lines=12> */
.L_x_76:
[----:B------:R-:W-:Y:S05]  /*3cb0*/  BSYNC B1 ;  /* 0x0000000000017941 */ /* 0x000fea0003800000 */
.L_x_75:
        /* <DEDUP_REMOVED lines=13> */
.L_x_78:
[----:B------:R-:W-:Y:S05]  /*3d90*/  BSYNC B1 ;  /* 0x0000000000017941 */ /* 0x000fea0003800000 */
.L_x_77:
        /* <DEDUP_REMOVED lines=13> */
.L_x_80:
[----:B------:R-:W-:Y:S05]  /*3e70*/  BSYNC B1 ;  /* 0x0000000000017941 */ /* 0x000fea0003800000 */
.L_x_79:
        /* <DEDUP_REMOVED lines=12> */
.L_x_82:
[----:B------:R-:W-:Y:S05]  /*3f40*/  BSYNC B1 ;  /* 0x0000000000017941 */ /* 0x000fea0003800000 */
.L_x_81:
        /* <DEDUP_REMOVED lines=12> */
.L_x_84:
[----:B------:R-:W-:Y:S05]  /*4010*/  BSYNC B1 ;  /* 0x0000000000017941 */ /* 0x000fea0003800000 */
.L_x_83:
        /* <DEDUP_REMOVED lines=13> */
.L_x_86:
[----:B------:R-:W-:Y:S05]  /*40f0*/  BSYNC B1 ;  /* 0x0000000000017941 */ /* 0x000fea0003800000 */
.L_x_85:
        /* <DEDUP_REMOVED lines=13> */
.L_x_88:
[----:B------:R-:W-:Y:S05]  /*41d0*/  BSYNC B1 ;  /* 0x0000000000017941 */ /* 0x000fea0003800000 */
.L_x_87:
        /* <DEDUP_REMOVED lines=12> */
.L_x_90:
[----:B------:R-:W-:Y:S05]  /*42a0*/  BSYNC B1 ;  /* 0x0000000000017941 */ /* 0x000fea0003800000 */
.L_x_89:
        /* <DEDUP_REMOVED lines=12> */
.L_x_92:
[----:B------:R-:W-:Y:S05]  /*4370*/  BSYNC B1 ;  /* 0x0000000000017941 */ /* 0x000fea0003800000 */
.L_x_91:
        /* <DEDUP_REMOVED lines=13> */
.L_x_94:
[----:B------:R-:W-:Y:S05]  /*4450*/  BSYNC B1 ;  /* 0x0000000000017941 */ /* 0x000fea0003800000 */
.L_x_93:
[----:B-----5:R-:W-:Y:S01]  /*4460*/  LOP3.LUT R25, R25, 0xff, RZ, 0xc0, !PT ;  /* 0x000000ff19197812 */ /* 0x020fe200078ec0ff */
[----:B------:R-:W-:Y:S01]  /*4470*/  BSSY B1, `(.L_x_95) ;  /* 0x000000c000017945 */ /* 0x000fe20003800000 */
[----:B------:R-:W-:Y:S02]  /*4480*/  ISETP.GE.AND P1, PT, R24, 0x3a, PT ;  /* 0x0000003a1800780c */ /* 0x000fe40003f26270 */
[----:B------:R-:W-:Y:S02]  /*4490*/  F2FP.F16.E5M2.UNPACK_B R25, R25 ;  /* 0x00000019ff19723e */ /* 0x000fe400020004ff */
[----:B------:R-:W-:Y:S02]  /*44a0*/  ISETP.LT.OR P3, PT, R6, 0x1, !P1 ;  /* 0x000000010600780c */ /* 0x000fe40004f61670 */
[----:B------:R-:W-:Y:S01]  /*44b0*/  PRMT R24, RZ, 0x7610, R24 ;  /* 0x00007610ff187816 */ /* 0x000fe20000000018 */
[----:B------:R-:W-:-:S05]  /*44c0*/  HADD2.F32 R26, -RZ, R25.H0_H0 ;  /* 0x20000019ff1a7230 */ /* 0x000fca0000004100 */
[----:B------:R-:W-:-:S04]  /*44d0*/  FMUL R26, R26, R13 ;  /* 0x0000000d1a1a7220 */ /* 0x000fc80000400000 */
[----:B------:R-:W-:-:S05]  /*44e0*/  FFMA R26, R57, R12, R26 ;  /* 0x0000000c391a7223 */ /* 0x000fca000000001a */
[----:B------:R-:W-:-:S05]  /*44f0*/  F2FP.SATFINITE.E5M2.F32.PACK_AB_MERGE_C R25, RZ, R26, RZ ;  /* 0x0000001aff19723e */ /* 0x000fca00048060ff */
[----:B------:R0:W-:Y:S01]  /*4500*/  @!P2 STG.E.U8 desc[UR20][R14.64+0x38], R25 ;  /* 0x000038190e00a986 */ /* 0x0001e2000c101114 */
[----:B------:R-:W-:Y:S05]  /*4510*/  @P3 BRA `(.L_x_96) ;  /* 0x0000000000043947 */ /* 0x000fea0003800000 */
[----:B------:R0:W5:Y:S02]  /*4520*/  LDG.E.U8 R24, desc[UR20][R4.64+0x39] ;  /* 0x0000391404187981 */ /* 0x000164000c1e1100 */
.L_x_96:
[----:B------:R-:W-:Y:S05]  /*4530*/  BSYNC B1 ;  /* 0x0000000000017941 */ /* 0x000fea0003800000 */
.L_x_95:
[----:B-----5:R-:W-:Y:S01]  /*4540*/  LOP3.LUT R24, R24, 0xff, RZ, 0xc0, !PT ;  /* 0x000000ff18187812 */ /* 0x020fe200078ec0ff */
[----:B------:R-:W-:Y:S01]  /*4550*/  BSSY B1, `(.L_x_97) ;  /* 0x000000b000017945 */ /* 0x000fe20003800000 */
[----:B------:R-:W-:Y:S02]  /*4560*/  ISETP.LT.OR P0, PT, R6, 0x9, !P0 ;  /* 0x000000090600780c */ /* 0x000fe40004701670 */
[----:B------:R-:W-:Y:S02]  /*4570*/  F2FP.F16.E5M2.UNPACK_B R24, R24 ;  /* 0x00000018ff18723e */ /* 0x000fe400020004ff */
[----:B0-2---:R-:W-:-:S03]  /*4580*/  PRMT R4, RZ, 0x7610, R4 ;  /* 0x00007610ff047816 */ /* 0x005fc60000000004 */
[----:B------:R-:W-:-:S05]  /*4590*/  HADD2.F32 R24, -RZ, R24.H0_H0 ;  /* 0x20000018ff187230 */ /* 0x000fca0000004100 */
[----:B------:R-:W-:-:S04]  /*45a0*/  FMUL R5, R24, R13 ;  /* 0x0000000d18057220 */ /* 0x000fc80000400000 */
[----:B------:R-:W-:-:S05]  /*45b0*/  FFMA R5, R56, R12, R5 ;  /* 0x0000000c38057223 */ /* 0x000fca0000000005 */
[----:B------:R-:W-:-:S05]  /*45c0*/  F2FP.SATFINITE.E5M2.F32.PACK_AB_MERGE_C R5, RZ, R5, RZ ;  /* 0x00000005ff05723e */ /* 0x000fca00048060ff */
[----:B------:R0:W-:Y:S01]  /*45d0*/  @!P3 STG.E.U8 desc[UR20][R14.64+0x39], R5 ;  /* 0x000039050e00b986 */ /* 0x0001e2000c101114 */
[----:B------:R-:W-:Y:S05]  /*45e0*/  @P0 BRA `(.L_x_98) ;  /* 0x0000000000040947 */ /* 0x000fea0003800000 */
[----:B------:R2:W5:Y:S02]  /*45f0*/  LDG.E.U8 R4, desc[UR20][R20.64+0x38] ;  /* 0x0000381414047981 */ /* 0x000564000c1e1100 */
.L_x_98:
[----:B------:R-:W-:Y:S05]  /*4600*/  BSYNC B1 ;  /* 0x0000000000017941 */ /* 0x000fea0003800000 */
.L_x_97:
[----:B-----5:R-:W-:Y:S01]  /*4610*/  LOP3.LUT R4, R4, 0xff, RZ, 0xc0, !PT ;  /* 0x000000ff04047812 */ /* 0x020fe200078ec0ff */
[----:B------:R-:W-:Y:S01]  /*4620*/  BSSY B1, `(.L_x_99) ;  /* 0x000000b000017945 */ /* 0x000fe20003800000 */
[----:B------:R-:W-:Y:S02]  /*4630*/  ISETP.LT.OR P1, PT, R6, 0x9, !P1 ;  /* 0x000000090600780c */ /* 0x000fe40004f21670 */
[----:B------:R-:W-:-:S05]  /*4640*/  F2FP.F16.E5M2.UNPACK_B R4, R4 ;  /* 0x00000004ff04723e */ /* 0x000fca00020004ff */
[----:B------:R-:W-:-:S05]  /*4650*/  HADD2.F32 R4, -RZ, R4.H0_H0 ;  /* 0x20000004ff047230 */ /* 0x000fca0000004100 */
[----:B------:R-:W-:-:S04]  /*4660*/  FMUL R4, R4, R13 ;  /* 0x0000000d04047220 */ /* 0x000fc80000400000 */
[----:B------:R-:W-:-:S05]  /*4670*/  FFMA R4, R23, R12, R4 ;  /* 0x0000000c17047223 */ /* 0x000fca0000000004 */
[----:B0-----:R-:W-:Y:S02]  /*4680*/  F2FP.SATFINITE.E5M2.F32.PACK_AB_MERGE_C R5, RZ, R4, RZ ;  /* 0x00000004ff05723e */ /* 0x001fe400048060ff */
[----:B------:R-:W-:-:S03]  /*4690*/  PRMT R4, RZ, 0x7610, R4 ;  /* 0x00007610ff047816 */ /* 0x000fc60000000004 */
[----:B------:R0:W-:Y:S01]  /*46a0*/  @!P0 STG.E.U8 desc[UR20][R16.64+0x38], R5 ;  /* 0x0000380510008986 */ /* 0x0001e2000c101114 */
[----:B------:R-:W-:Y:S05]  /*46b0*/  @P1 BRA `(.L_x_100) ;  /* 0x0000000000041947 */ /* 0x000fea0003800000 */
[----:B------:R0:W5:Y:S02]  /*46c0*/  LDG.E.U8 R4, desc[UR20][R20.64+0x39] ;  /* 0x0000391414047981 */ /* 0x000164000c1e1100 */
.L_x_100:
[----:B------:R-:W-:Y:S05]  /*46d0*/  BSYNC B1 ;  /* 0x0000000000017941 */ /* 0x000fea0003800000 */
.L_x_99:
[----:B------:R-:W-:Y:S05]  /*46e0*/  @P1 BRA `(.L_x_101) ;  /* 0x0000000800601947 */ /* 0x000fea0003800000 */
[----:B-----5:R-:W-:-:S04]  /*46f0*/  LOP3.LUT R4, R4, 0xff, RZ, 0xc0, !PT ;  /* 0x000000ff04047812 */ /* 0x020fc800078ec0ff */
[----:B------:R-:W-:-:S05]  /*4700*/  F2FP.F16.E5M2.UNPACK_B R4, R4 ;  /* 0x00000004ff04723e */ /* 0x000fca00020004ff */
[----:B------:R-:W-:-:S05]  /*4710*/  HADD2.F32 R4, -RZ, R4.H0_H0 ;  /* 0x20000004ff047230 */ /* 0x000fca0000004100 */
[----:B0-----:R-:W-:-:S04]  /*4720*/  FMUL R5, R4, R13 ;  /* 0x0000000d04057220 */ /* 0x001fc80000400000 */
[----:B------:R-:W-:-:S05]  /*4730*/  FFMA R5, R22, R12, R5 ;  /* 0x0000000c16057223 */ /* 0x000fca0000000005 */
[----:B------:R-:W-:-:S05]  /*4740*/  F2FP.SATFINITE.E5M2.F32.PACK_AB_MERGE_C R5, RZ, R5, RZ ;  /* 0x00000005ff05723e */ /* 0x000fca00048060ff */
[----:B------:R0:W-:Y:S01]  /*4750*/  STG.E.U8 desc[UR20][R16.64+0x39], R5 ;  /* 0x0000390510007986 */ /* 0x0001e2000c101114 */
[----:B------:R-:W-:Y:S05]  /*4760*/  BRA `(.L_x_101) ;  /* 0x0000000800407947 */ /* 0x000fea0003800000 */
.L_x_36:
[C---:B------:R-:W-:Y:S01]  /*4770*/  ISETP.GE.AND P3, PT, R24.reuse, 0x1, PT ;  /* 0x000000011800780c */ /* 0x040fe20003f66270 */
[-C--:B------:R-:W-:Y:S01]  /*4780*/  FMUL R85, R85, R12.reuse ;  /* 0x0000000c55557220 */ /* 0x080fe20000400000 */
[----:B------:R-:W-:Y:S01]  /*4790*/  ISETP.GE.AND P0, PT, R24, 0x2, PT ;  /* 0x000000021800780c */ /* 0x000fe20003f06270 */
[-C--:B------:R-:W-:Y:S01]  /*47a0*/  FMUL R84, R84, R12.reuse ;  /* 0x0000000c54547220 */ /* 0x080fe20000400000 */
[C---:B------:R-:W-:Y:S01]  /*47b0*/  ISETP.LT.OR P1, PT, R6.reuse, 0x1, !P3 ;  /* 0x000000010600780c */ /* 0x040fe20005f21670 */
[-C--:B------:R-:W-:Y:S01]  /*47c0*/  FMUL R83, R83, R12.reuse ;  /* 0x0000000c53537220 */ /* 0x080fe20000400000 */
[----:B------:R-:W-:Y:S01]  /*47d0*/  ISETP.LT.OR P2, PT, R6, 0x1, !P0 ;  /* 0x000000010600780c */ /* 0x000fe20004741670 */
[-C--:B------:R-:W-:Y:S01]  /*47e0*/  FMUL R82, R82, R12.reuse ;  /* 0x0000000c52527220 */ /* 0x080fe20000400000 */
[----:B------:R-:W-:Y:S01]  /*47f0*/  ISETP.LT.OR P3, PT, R6, 0x9, !P3 ;  /* 0x000000090600780c */ /* 0x000fe20005f61670 */
[-C--:B------:R-:W-:Y:S01]  /*4800*/  FMUL R81, R81, R12.reuse ;  /* 0x0000000c51517220 */ /* 0x080fe20000400000 */
[----:B------:R-:W-:Y:S01]  /*4810*/  F2FP.SATFINITE.E5M2.F32.PACK_AB_MERGE_C R85, RZ, R85, RZ ;  /* 0x00000055ff55723e */ /* 0x000fe200048060ff */
[----:B------:R-:W-:Y:S01]  /*4820*/  FMUL R80, R80, R12 ;  /* 0x0000000c50507220 */ /* 0x000fe20000400000 */
[----:B------:R-:W-:Y:S01]  /*4830*/  F2FP.SATFINITE.E5M2.F32.PACK_AB_MERGE_C R5, RZ, R84, RZ ;  /* 0x00000054ff05723e */ /* 0x000fe200048060ff */
[-C--:B------:R-:W-:Y:S01]  /*4840*/  FMUL R79, R79, R12.reuse ;  /* 0x0000000c4f4f7220 */ /* 0x080fe20000400000 */
[----:B------:R-:W-:Y:S01]  /*4850*/  F2FP.SATFINITE.E5M2.F32.PACK_AB_MERGE_C R83, RZ, R83, RZ ;  /* 0x00000053ff53723e */ /* 0x000fe200048060ff */
[-C--:B------:R-:W-:Y:S01]  /*4860*/  FMUL R78, R78, R12.reuse ;  /* 0x0000000c4e4e7220 */ /* 0x080fe20000400000 */
[----:B------:R-:W-:Y:S01]  /*4870*/  ISETP.LT.OR P0, PT, R6, 0x9, !P0 ;  /* 0x000000090600780c */ /* 0x000fe20004701670 */
[----:B------:R-:W-:Y:S01]  /*4880*/  @!P1 STG.E.U8 desc[UR20][R14.64], R85 ;  /* 0x000000550e009986 */ /* 0x000fe2000c101114 */
[C---:B------:R-:W-:Y:S01]  /*4890*/  ISETP.GE.AND P1, PT, R24.reuse, 0x9, PT ;  /* 0x000000091800780c */ /* 0x040fe20003f26270 */
[-C--:B------:R-:W-:Y:S01]  /*48a0*/  FMUL R77, R77, R12.reuse ;  /* 0x0000000c4d4d7220 */ /* 0x080fe20000400000 */
[----:B------:R-:W-:Y:S01]  /*48b0*/  F2FP.SATFINITE.E5M2.F32.PACK_AB_MERGE_C R81, RZ, R81, RZ ;  /* 0x00000051ff51723e */ /* 0x000fe200048060ff */
[----:B------:R0:W-:Y:S01]  /*48c0*/  @!P2 STG.E.U8 desc[UR20][R14.64+0x1], R5 ;  /* 0x000001050e00a986 */ /* 0x0001e2000c101114 */
[----:B------:R-:W-:Y:S01]  /*48d0*/  ISETP.GE.AND P2, PT, R24, 0xa, PT ;  /* 0x0000000a1800780c */ /* 0x000fe20003f46270 */
[----:B------:R-:W-:Y:S01]  /*48e0*/  FMUL R76, R76, R12 ;  /* 0x0000000c4c4c7220 */ /* 0x000fe20000400000 */
[----:B------:R-:W-:Y:S01]  /*48f0*/  F2FP.SATFINITE.E5M2.F32.PACK_AB_MERGE_C R21, RZ, R80, RZ ;  /* 0x00000050ff15723e */ /* 0x000fe200048060ff */
[----:B------:R-:W-:Y:S01]  /*4900*/  @!P3 STG.E.U8 desc[UR20][R16.64], R83 ;  /* 0x000000531000b986 */ /* 0x000fe2000c101114 */
[----:B------:R-:W-:Y:S01]  /*4910*/  ISETP.LT.OR P3, PT, R6, 0x1, !P1 ;  /* 0x000000010600780c */ /* 0x000fe20004f61670 */
[-C--:B------:R-:W-:Y:S01]  /*4920*/  FMUL R74, R74, R12.reuse ;  /* 0x0000000c4a4a7220 */ /* 0x080fe20000400000 */
[C---:B------:R-:W-:Y:S01]  /*4930*/  ISETP.LT.OR P5, PT, R6.reuse, 0x1, !P2 ;  /* 0x000000010600780c */ /* 0x040fe200057a1670 */
[-C--:B------:R-:W-:Y:S01]  /*4940*/  FMUL R75, R75, R12.reuse ;  /* 0x0000000c4b4b7220 */ /* 0x080fe20000400000 */
[----:B------:R-:W-:Y:S01]  /*4950*/  ISETP.LT.OR P1, PT, R6, 0x9, !P1 ;  /* 0x000000090600780c */ /* 0x000fe20004f21670 */
[-C--:B------:R-:W-:Y:S01]  /*4960*/  FMUL R73, R73, R12.reuse ;  /* 0x0000000c49497220 */ /* 0x080fe20000400000 */
[----:B------:R-:W-:Y:S01]  /*4970*/  F2FP.SATFINITE.E5M2.F32.PACK_AB_MERGE_C R79, RZ, R79, RZ ;  /* 0x0000004fff4f723e */ /* 0x000fe200048060ff */
[----:B------:R-:W-:Y:S01]  /*4980*/  FMUL R72, R72, R12 ;  /* 0x0000000c48487220 */ /* 0x000fe20000400000 */
[----:B0-----:R-:W-:Y:S01]  /*4990*/  F2FP.SATFINITE.E5M2.F32.PACK_AB_MERGE_C R5, RZ, R82, RZ ;  /* 0x00000052ff05723e */ /* 0x001fe200048060ff */
[-C--:B------:R-:W-:Y:S01]  /*49a0*/  FMUL R70, R70, R12.reuse ;  /* 0x0000000c46467220 */ /* 0x080fe20000400000 */
[----:B------:R-:W-:Y:S01]  /*49b0*/  ISETP.LT.OR P2, PT, R6, 0x9, !P2 ;  /* 0x000000090600780c */ /* 0x000fe20005741670 */
[----:B------:R-:W-:Y:S01]  /*49c0*/  FMUL R71, R71, R12 ;  /* 0x0000000c47477220 */ /* 0x000fe20000400000 */
[----:B------:R-:W-:Y:S01]  /*49d0*/  F2FP.SATFINITE.E5M2.F32.PACK_AB_MERGE_C R25, RZ, R78, RZ ;  /* 0x0000004eff19723e */ /* 0x000fe200048060ff */
[----:B------:R0:W-:Y:S01]  /*49e0*/  @!P0 STG.E.U8 desc[UR20][R16.64+0x1], R5 ;  /* 0x0000010510008986 */ /* 0x0001e2000c101114 */
[C---:B------:R-:W-:Y:S01]  /*49f0*/  ISETP.GE.AND P0, PT, R24.reuse, 0x11, PT ;  /* 0x000000111800780c */ /* 0x040fe20003f06270 */
[-C--:B------:R-:W-:Y:S01]  /*4a00*/  FMUL R69, R69, R12.reuse ;  /* 0x0000000c45457220 */ /* 0x080fe20000400000 */
[----:B------:R-:W-:Y:S01]  /*4a10*/  F2FP.SATFINITE.E5M2.F32.PACK_AB_MERGE_C R77, RZ, R77, RZ ;  /* 0x0000004dff4d723e */ /* 0x000fe200048060ff */
[----:B------:R-:W-:Y:S01]  /*4a20*/  @!P3 STG.E.U8 desc[UR20][R14.64+0x8], R81 ;  /* 0x000008510e00b986 */ /* 0x000fe2000c101114 */
[----:B------:R-:W-:Y:S01]  /*4a30*/  ISETP.GE.AND P3, PT, R24, 0x12, PT ;  /* 0x000000121800780c */ /* 0x000fe20003f66270 */
[-C--:B------:R-:W-:Y:S01]  /*4a40*/  FMUL R68, R68, R12.reuse ;  /* 0x0000000c44447220 */ /* 0x080fe20000400000 */
[----:B------:R-:W-:Y:S01]  /*4a50*/  F2FP.SATFINITE.E5M2.F32.PACK_AB_MERGE_C R75, RZ, R75, RZ ;  /* 0x0000004bff4b723e */ /* 0x000fe200048060ff */
[----:B------:R1:W-:Y:S01]  /*4a60*/  @!P5 STG.E.U8 desc[UR20][R14.64+0x9], R21 ;  /* 0x000009150e00d986 */ /* 0x0003e2000c101114 */
[C---:B------:R-:W-:Y:S01]  /*4a70*/  ISETP.LT.OR P5, PT, R6.reuse, 0x1, !P3 ;  /* 0x000000010600780c */ /* 0x040fe20005fa1670 */
[-C--:B------:R-:W-:Y:S01]  /*4a80*/  FMUL R67, R67, R12.reuse ;  /* 0x0000000c43437220 */ /* 0x080fe20000400000 */
[C---:B------:R-:W-:Y:S01]  /*4a90*/  ISETP.LT.OR P3, PT, R6.reuse, 0x9, !P3 ;  /* 0x000000090600780c */ /* 0x040fe20005f61670 */
[----:B------:R-:W-:Y:S01]  /*4aa0*/  @!P1 STG.E.U8 desc[UR20][R16.64+0x8], R79 ;  /* 0x0000084f10009986 */ /* 0x000fe2000c101114 */
[----:B------:R-:W-:Y:S01]  /*4ab0*/  ISETP.LT.OR P1, PT, R6, 0x1, !P0 ;  /* 0x000000010600780c */ /* 0x000fe20004721670 */
[----:B------:R-:W-:Y:S01]  /*4ac0*/  FMUL R66, R66, R12 ;  /* 0x0000000c42427220 */ /* 0x000fe20000400000 */
[----:B0-----:R-:W-:Y:S01]  /*4ad0*/  F2FP.SATFINITE.E5M2.F32.PACK_AB_MERGE_C R5, RZ, R76, RZ ;  /* 0x0000004cff05723e */ /* 0x001fe200048060ff */
[----:B------:R-:W-:Y:S01]  /*4ae0*/  @!P2 STG.E.U8 desc[UR20][R16.64+0x9], R25 ;  /* 0x000009191000a986 */ /* 0x000fe2000c101114 */
[----:B------:R-:W-:Y:S01]  /*4af0*/  ISETP.GE.AND P2, PT, R24, 0x19, PT ;  /* 0x000000191800780c */ /* 0x000fe20003f46270 */
[-C--:B------:R-:W-:Y:S01]  /*4b00*/  FMUL R65, R65, R12.reuse ;  /* 0x0000000c41417220 */ /* 0x080fe20000400000 */
[----:B------:R-:W-:Y:S01]  /*4b10*/  ISETP.LT.OR P0, PT, R6, 0x9, !P0 ;  /* 0x000000090600780c */ /* 0x000fe20004701670 */
[----:B------:R-:W-:Y:S01]  /*4b20*/  FMUL R64, R64, R12 ;  /* 0x0000000c40407220 */ /* 0x000fe20000400000 */
[----:B------:R-:W-:Y:S01]  /*4b30*/  ISETP.LT.OR P6, PT, R6, 0x1, !P2 ;  /* 0x000000010600780c */ /* 0x000fe200057c1670 */
[----:B------:R0:W-:Y:S01]  /*4b40*/  @!P5 STG.E.U8 desc[UR20][R14.64+0x11], R5 ;  /* 0x000011050e00d986 */ /* 0x0001e2000c101114 */
[----:B-1----:R-:W-:Y:S01]  /*4b50*/  F2FP.SATFINITE.E5M2.F32.PACK_AB_MERGE_C R21, RZ, R74, RZ ;  /* 0x0000004aff15723e */ /* 0x002fe200048060ff */
[-C--:B------:R-:W-:Y:S01]  /*4b60*/  FMUL R62, R62, R12.reuse ;  /* 0x0000000c3e3e7220 */ /* 0x080fe20000400000 */
[----:B------:R-:W-:Y:S01]  /*4b70*/  F2FP.SATFINITE.E5M2.F32.PACK_AB_MERGE_C R73, RZ, R73, RZ ;  /* 0x00000049ff49723e */ /* 0x000fe200048060ff */
[----:B------:R-:W-:Y:S01]  /*4b80*/  @!P1 STG.E.U8 desc[UR20][R14.64+0x10], R77 ;  /* 0x0000104d0e009986 */ /* 0x000fe2000c101114 */
[----:B------:R-:W-:Y:S01]  /*4b90*/  ISETP.GE.AND P1, PT, R24, 0x1a, PT ;  /* 0x0000001a1800780c */ /* 0x000fe20003f26270 */
[-C--:B------:R-:W-:Y:S01]  /*4ba0*/  FMUL R63, R63, R12.reuse ;  /* 0x0000000c3f3f7220 */ /* 0x080fe20000400000 */
[C---:B------:R-:W-:Y:S01]  /*4bb0*/  ISETP.LT.OR P2, PT, R6.reuse, 0x9, !P2 ;  /* 0x000000090600780c */ /* 0x040fe20005741670 */
[----:B------:R1:W-:Y:S01]  /*4bc0*/  @!P3 STG.E.U8 desc[UR20][R16.64+0x11], R21 ;  /* 0x000011151000b986 */ /* 0x0003e2000c101114 */
[C---:B------:R-:W-:Y:S01]  /*4bd0*/  ISETP.LT.OR P5, PT, R6.reuse, 0x1, !P1 ;  /* 0x000000010600780c */ /* 0x040fe20004fa1670 */
[----:B------:R-:W-:Y:S01]  /*4be0*/  FMUL R61, R61, R12 ;  /* 0x0000000c3d3d7220 */ /* 0x000fe20000400000 */
[----:B------:R-:W-:Y:S01]  /*4bf0*/  ISETP.LT.OR P3, PT, R6, 0x9, !P1 ;  /* 0x000000090600780c */ /* 0x000fe20004f61670 */
[----:B------:R-:W-:Y:S01]  /*4c00*/  @!P0 STG.E.U8 desc[UR20][R16.64+0x10], R75 ;  /* 0x0000104b10008986 */ /* 0x000fe2000c101114 */
[----:B0-----:R-:W-:Y:S01]  /*4c10*/  F2FP.SATFINITE.E5M2.F32.PACK_AB_MERGE_C R5, RZ, R72, RZ ;  /* 0x00000048ff05723e */ /* 0x001fe200048060ff */
[-C--:B------:R-:W-:Y:S01]  /*4c20*/  FMUL R60, R60, R12.reuse ;  /* 0x0000000c3c3c7220 */ /* 0x080fe20000400000 */
[C---:B------:R-:W-:Y:S01]  /*4c30*/  ISETP.GE.AND P0, PT, R24.reuse, 0x21, PT ;  /* 0x000000211800780c */ /* 0x040fe20003f06270 */
[----:B------:R-:W-:Y:S01]  /*4c40*/  @!P6 STG.E.U8 desc[UR20][R14.64+0x18], R73 ;  /* 0x000018490e00e986 */ /* 0x000fe2000c101114 */
[----:B------:R-:W-:Y:S01]  /*4c50*/  ISETP.GE.AND P1, PT, R24, 0x22, PT ;  /* 0x000000221800780c */ /* 0x000fe20003f26270 */
[-C--:B------:R-:W-:Y:S01]  /*4c60*/  FMUL R59, R59, R12.reuse ;  /* 0x0000000c3b3b7220 */ /* 0x080fe20000400000 */
[----:B------:R-:W-:Y:S01]  /*4c70*/  ISETP.LT.OR P6, PT, R6, 0x1, !P0 ;  /* 0x000000010600780c */ /* 0x000fe200047c1670 */
[----:B------:R-:W-:Y:S01]  /*4c80*/  FMUL R58, R58, R12 ;  /* 0x0000000c3a3a7220 */ /* 0x000fe20000400000 */
[----:B-1----:R-:W-:Y:S01]  /*4c90*/  F2FP.SATFINITE.E5M2.F32.PACK_AB_MERGE_C R21, RZ, R70, RZ ;  /* 0x00000046ff15723e */ /* 0x002fe200048060ff */
[----:B------:R0:W-:Y:S01]  /*4ca0*/  @!P5 STG.E.U8 desc[UR20][R14.64+0x19], R5 ;  /* 0x000019050e00d986 */ /* 0x0001e2000c101114 */
[----:B------:R-:W-:Y:S01]  /*4cb0*/  ISETP.LT.OR P5, PT, R6, 0x1, !P1 ;  /* 0x000000010600780c */ /* 0x000fe20004fa1670 */
[-C--:B------:R-:W-:Y:S01]  /*4cc0*/  FMUL R57, R57, R12.reuse ;  /* 0x0000000c39397220 */ /* 0x080fe20000400000 */
[----:B------:R-:W-:Y:S01]  /*4cd0*/  F2FP.SATFINITE.E5M2.F32.PACK_AB_MERGE_C R71, RZ, R71, RZ ;  /* 0x00000047ff47723e */ /* 0x000fe200048060ff */
[----:B------:R1:W-:Y:S01]  /*4ce0*/  @!P3 STG.E.U8 desc[UR20][R16.64+0x19], R21 ;  /* 0x000019151000b986 */ /* 0x0003e2000c101114 */
[----:B------:R-:W-:Y:S01]  /*4cf0*/  F2FP.SATFINITE.E5M2.F32.PACK_AB_MERGE_C R69, RZ, R69, RZ ;  /* 0x00000045ff45723e */ /* 0x000fe200048060ff */
[----:B------:R-:W-:Y:S01]  /*4d00*/  FMUL R56, R56, R12 ;  /* 0x0000000c38387220 */ /* 0x000fe20000400000 */
[----:B------:R-:W-:Y:S01]  /*4d10*/  F2FP.SATFINITE.E5M2.F32.PACK_AB_MERGE_C R25, RZ, R68, RZ ;  /* 0x00000044ff19723e */ /* 0x000fe200048060ff */
[----:B------:R-:W-:Y:S01]  /*4d20*/  @!P2 STG.E.U8 desc[UR20][R16.64+0x18], R71 ;  /* 0x000018471000a986 */ /* 0x000fe2000c101114 */
[----:B------:R-:W-:Y:S01]  /*4d30*/  ISETP.LT.OR P3, PT, R6, 0x9, !P1 ;  /* 0x000000090600780c */ /* 0x000fe20004f61670 */
[-C--:B------:R-:W-:Y:S01]  /*4d40*/  FMUL R23, R23, R12.reuse ;  /* 0x0000000c17177220 */ /* 0x080fe20000400000 */
[----:B------:R-:W-:Y:S01]  /*4d50*/  ISETP.GE.AND P2, PT, R24, 0x29, PT ;  /* 0x000000291800780c */ /* 0x000fe20003f46270 */
[----:B------:R-:W-:Y:S01]  /*4d60*/  @!P6 STG.E.U8 desc[UR20][R14.64+0x20], R69 ;  /* 0x000020450e00e986 */ /* 0x000fe2000c101114 */
[----:B------:R-:W-:Y:S01]  /*4d70*/  ISETP.LT.OR P0, PT, R6, 0x9, !P0 ;  /* 0x000000090600780c */ /* 0x000fe20004701670 */
[----:B------:R-:W-:Y:S01]  /*4d80*/  FMUL R22, R22, R12 ;  /* 0x0000000c16167220 */ /* 0x000fe20000400000 */
[----:B------:R-:W-:Y:S01]  /*4d90*/  ISETP.GE.AND P1, PT, R24, 0x2a, PT ;  /* 0x0000002a1800780c */ /* 0x000fe20003f26270 */
[----:B------:R-:W-:Y:S01]  /*4da0*/  @!P5 STG.E.U8 desc[UR20][R14.64+0x21], R25 ;  /* 0x000021190e00d986 */ /* 0x000fe2000c101114 */
[----:B------:R-:W-:-:S02]  /*4db0*/  ISETP.LT.OR P6, PT, R6, 0x1, !P2 ;  /* 0x000000010600780c */ /* 0x000fc400057c1670 */
[C---:B------:R-:W-:Y:S02]  /*4dc0*/  ISETP.LT.OR P5, PT, R6.reuse, 0x1, !P1 ;  /* 0x000000010600780c */ /* 0x040fe40004fa1670 */
[----:B------:R-:W-:Y:S02]  /*4dd0*/  F2FP.SATFINITE.E5M2.F32.PACK_AB_MERGE_C R67, RZ, R67, RZ ;  /* 0x00000043ff43723e */ /* 0x000fe400048060ff */
[----:B0-----:R-:W-:Y:S02]  /*4de0*/  F2FP.SATFINITE.E5M2.F32.PACK_AB_MERGE_C R5, RZ, R66, RZ ;  /* 0x00000042ff05723e */ /* 0x001fe400048060ff */
[----:B------:R-:W-:Y:S01]  /*4df0*/  F2FP.SATFINITE.E5M2.F32.PACK_AB_MERGE_C R65, RZ, R65, RZ ;  /* 0x00000041ff41723e */ /* 0x000fe200048060ff */
[----:B------:R-:W-:Y:S01]  /*4e00*/  @!P0 STG.E.U8 desc[UR20][R16.64+0x20], R67 ;  /* 0x0000204310008986 */ /* 0x000fe2000c101114 */
[----:B-1----:R-:W-:Y:S02]  /*4e10*/  F2FP.SATFINITE.E5M2.F32.PACK_AB_MERGE_C R21, RZ, R64, RZ ;  /* 0x00000040ff15723e */ /* 0x002fe400048060ff */
[C---:B------:R-:W-:Y:S01]  /*4e20*/  ISETP.LT.OR P1, PT, R6.reuse, 0x9, !P1 ;  /* 0x000000090600780c */ /* 0x040fe20004f21670 */
[----:B------:R0:W-:Y:S01]  /*4e30*/  @!P3 STG.E.U8 desc[UR20][R16.64+0x21], R5 ;  /* 0x000021051000b986 */ /* 0x0001e2000c101114 */
[----:B------:R-:W-:-:S02]  /*4e40*/  ISETP.LT.OR P2, PT, R6, 0x9, !P2 ;  /* 0x000000090600780c */ /* 0x000fc40005741670 */
[C---:B------:R-:W-:Y:S01]  /*4e50*/  ISETP.GE.AND P3, PT, R24.reuse, 0x31, PT ;  /* 0x000000311800780c */ /* 0x040fe20003f66270 */
[----:B------:R-:W-:Y:S01]  /*4e60*/  @!P6 STG.E.U8 desc[UR20][R14.64+0x28], R65 ;  /* 0x000028410e00e986 */ /* 0x000fe2000c101114 */
[----:B------:R-:W-:Y:S02]  /*4e70*/  ISETP.GE.AND P0, PT, R24, 0x32, PT ;  /* 0x000000321800780c */ /* 0x000fe40003f06270 */
[----:B------:R-:W-:Y:S01]  /*4e80*/  F2FP.SATFINITE.E5M2.F32.PACK_AB_MERGE_C R63, RZ, R63, RZ ;  /* 0x0000003fff3f723e */ /* 0x000fe200048060ff */
[----:B------:R1:W-:Y:S01]  /*4e90*/  @!P5 STG.E.U8 desc[UR20][R14.64+0x29], R21 ;  /* 0x000029150e00d986 */ /* 0x0003e2000c101114 */
[C---:B------:R-:W-:Y:S02]  /*4ea0*/  ISETP.LT.OR P5, PT, R6.reuse, 0x1, !P3 ;  /* 0x000000010600780c */ /* 0x040fe40005fa1670 */
[----:B------:R-:W-:Y:S02]  /*4eb0*/  ISETP.LT.OR P6, PT, R6, 0x1, !P0 ;  /* 0x000000010600780c */ /* 0x000fe400047c1670 */
[----:B0-----:R-:W-:Y:S01]  /*4ec0*/  F2FP.SATFINITE.E5M2.F32.PACK_AB_MERGE_C R5, RZ, R62, RZ ;  /* 0x0000003eff05723e */ /* 0x001fe200048060ff */
[----:B------:R-:W-:Y:S01]  /*4ed0*/  @!P2 STG.E.U8 desc[UR20][R16.64+0x28], R63 ;  /* 0x0000283f1000a986 */ /* 0x000fe2000c101114 */
[----:B------:R-:W-:-:S02]  /*4ee0*/  F2FP.SATFINITE.E5M2.F32.PACK_AB_MERGE_C R61, RZ, R61, RZ ;  /* 0x0000003dff3d723e */ /* 0x000fc400048060ff */
[----:B------:R-:W-:Y:S01]  /*4ef0*/  ISETP.GE.AND P2, PT, R24, 0x3a, PT ;  /* 0x0000003a1800780c */ /* 0x000fe20003f46270 */
[----:B------:R0:W-:Y:S01]  /*4f00*/  @!P1 STG.E.U8 desc[UR20][R16.64+0x29], R5 ;  /* 0x0000290510009986 */ /* 0x0001e2000c101114 */
[----:B------:R-:W-:Y:S02]  /*4f10*/  ISETP.LT.OR P1, PT, R6, 0x9, !P3 ;  /* 0x000000090600780c */ /* 0x000fe40005f21670 */
[----:B-1----:R-:W-:Y:S01]  /*4f20*/  F2FP.SATFINITE.E5M2.F32.PACK_AB_MERGE_C R21, RZ, R60, RZ ;  /* 0x0000003cff15723e */ /* 0x002fe200048060ff */
[----:B------:R-:W-:Y:S01]  /*4f30*/  @!P5 STG.E.U8 desc[UR20][R14.64+0x30], R61 ;  /* 0x0000303d0e00d986 */ /* 0x000fe2000c101114 */
[----:B------:R-:W-:Y:S02]  /*4f40*/  ISETP.GE.AND P3, PT, R24, 0x39, PT ;  /* 0x000000391800780c */ /* 0x000fe40003f66270 */
[C---:B------:R-:W-:Y:S01]  /*4f50*/  ISETP.LT.OR P0, PT, R6.reuse, 0x9, !P0 ;  /* 0x000000090600780c */ /* 0x040fe20004701670 */
[----:B------:R1:W-:Y:S01]  /*4f60*/  @!P6 STG.E.U8 desc[UR20][R14.64+0x31], R21 ;  /* 0x000031150e00e986 */ /* 0x0003e2000c101114 */
[----:B------:R-:W-:-:S02]  /*4f70*/  ISETP.LT.OR P5, PT, R6, 0x1, !P3 ;  /* 0x000000010600780c */ /* 0x000fc40005fa1670 */
[C---:B------:R-:W-:Y:S02]  /*4f80*/  ISETP.LT.OR P6, PT, R6.reuse, 0x1, !P2 ;  /* 0x000000010600780c */ /* 0x040fe400057c1670 */
[C---:B------:R-:W-:Y:S02]  /*4f90*/  ISETP.LT.OR P3, PT, R6.reuse, 0x9, !P3 ;  /* 0x000000090600780c */ /* 0x040fe40005f61670 */
[----:B------:R-:W-:Y:S02]  /*4fa0*/  ISETP.LT.OR P2, PT, R6, 0x9, !P2 ;  /* 0x000000090600780c */ /* 0x000fe40005741670 */
[----:B------:R-:W-:Y:S02]  /*4fb0*/  F2FP.SATFINITE.E5M2.F32.PACK_AB_MERGE_C R59, RZ, R59, RZ ;  /* 0x0000003bff3b723e */ /* 0x000fe400048060ff */
[----:B0-----:R-:W-:Y:S02]  /*4fc0*/  F2FP.SATFINITE.E5M2.F32.PACK_AB_MERGE_C R5, RZ, R58, RZ ;  /* 0x0000003aff05723e */ /* 0x001fe400048060ff */
[----:B------:R-:W-:Y:S01]  /*4fd0*/  F2FP.SATFINITE.E5M2.F32.PACK_AB_MERGE_C R57, RZ, R57, RZ ;  /* 0x00000039ff39723e */ /* 0x000fe200048060ff */
[----:B------:R0:W-:Y:S01]  /*4fe0*/  @!P1 STG.E.U8 desc[UR20][R16.64+0x30], R59 ;  /* 0x0000303b10009986 */ /* 0x0001e2000c101114 */
[----:B-1----:R-:W-:-:S02]  /*4ff0*/  F2FP.SATFINITE.E5M2.F32.PACK_AB_MERGE_C R21, RZ, R56, RZ ;  /* 0x00000038ff15723e */ /* 0x002fc400048060ff */
[----:B------:R-:W-:Y:S01]  /*5000*/  F2FP.SATFINITE.E5M2.F32.PACK_AB_MERGE_C R23, RZ, R23, RZ ;  /* 0x00000017ff17723e */ /* 0x000fe200048060ff */
[----:B------:R0:W-:Y:S01]  /*5010*/  @!P0 STG.E.U8 desc[UR20][R16.64+0x31], R5 ;  /* 0x0000310510008986 */ /* 0x0001e2000c101114 */
[----:B------:R-:W-:-:S03]  /*5020*/  F2FP.SATFINITE.E5M2.F32.PACK_AB_MERGE_C R25, RZ, R22, RZ ;  /* 0x00000016ff19723e */ /* 0x000fc600048060ff */
[----:B------:R0:W-:Y:S04]  /*5030*/  @!P5 STG.E.U8 desc[UR20][R14.64+0x38], R57 ;  /* 0x000038390e00d986 */ /* 0x0001e8000c101114 */
[----:B------:R0:W-:Y:S04]  /*5040*/  @!P6 STG.E.U8 desc[UR20][R14.64+0x39], R21 ;  /* 0x000039150e00e986 */ /* 0x0001e8000c101114 */
[----:B------:R0:W-:Y:S04]  /*5050*/  @!P3 STG.E.U8 desc[UR20][R16.64+0x38], R23 ;  /* 0x000038171000b986 */ /* 0x0001e8000c101114 */
[----:B------:R0:W-:Y:S02]  /*5060*/  @!P2 STG.E.U8 desc[UR20][R16.64+0x39], R25 ;  /* 0x000039191000a986 */ /* 0x0001e4000c101114 */
.L_x_101:
[----:B------:R-:W-:Y:S05]  /*5070*/  BSYNC B0 ;  /* 0x0000000000007941 */ /* 0x000fea0003800000 */
.L_x_35:
[C---:B------:R-:W-:Y:S01]  /*5080*/  LEA R2, P0, R8.reuse, R2, 0x1 ;  /* 0x0000000208027211 */ /* 0x040fe200078008ff */
[----:B------:R-:W-:Y:S01]  /*5090*/  ULDC.64 UR6, c[0x0][0x650] ;  /* 0x0001940000067ab9 */ /* 0x000fe20000000a00 */
[----:B-----5:R-:W-:Y:S01]  /*50a0*/  IMAD.U32 R4, RZ, RZ, UR12 ;  /* 0x0000000cff047e24 */ /* 0x020fe2000f8e00ff */
[----:B0-----:R-:W-:Y:S01]  /*50b0*/  PRMT R14, RZ, 0x7610, R14 ;  /* 0x00007610ff0e7816 */ /* 0x001fe2000000000e */
[----:B------:R-:W-:Y:S01]  /*50c0*/  IMAD.MOV.U32 R6, RZ, RZ, -0x1 ;  /* 0xffffffffff067424 */ /* 0x000fe200078e00ff */
[----:B------:R-:W-:Y:S01]  /*50d0*/  LEA.HI.X R3, R8, R3, R0, 0x1, P0 ;  /* 0x0000000308037211 */ /* 0x000fe200000f0c00 */
[----:B------:R0:W-:Y:S01]  /*50e0*/  SYNCS.ARRIVE.TRANS64.A1T0 RZ, [R4+UR23], RZ ;  /* 0x000000ff04ff79a7 */ /* 0x0001e20008100017 */
[----:B------:R-:W-:Y:S01]  /*50f0*/  ISETP.GE.U32.AND P0, PT, R2, UR6, PT ;  /* 0x0000000602007c0c */ /* 0x000fe2000bf06070 */
[----:B------:R-:W-:-:S03]  /*5100*/  IMAD.MOV.U32 R5, RZ, RZ, -0x1 ;  /* 0xffffffffff057424 */ /* 0x000fc600078e00ff */
[----:B------:R-:W-:Y:S01]  /*5110*/  ISETP.GE.U32.AND.EX P0, PT, R3, UR7, PT, P0 ;  /* 0x0000000703007c0c */ /* 0x000fe2000bf06100 */
[----:B0-----:R-:W-:-:S12]  /*5120*/  IMAD.MOV.U32 R4, RZ, RZ, -0x1 ;  /* 0xffffffffff047424 */ /* 0x001fd800078e00ff */
[----:B------:R-:W-:Y:S05]  /*5130*/  @P0 BRA `(.L_x_102) ;  /* 0x0000000400600947 */ /* 0x000fea0003800000 */
[----:B------:R-:W0:Y:S01]  /*5140*/  S2R R26, SR_CTAID.X ;  /* 0x00000000001a7919 */ /* 0x000e220000002500 */
[----:B--234-:R-:W2:Y:S01]  /*5150*/  LDC.64 R20, c[0x0][0x628] ;  /* 0x00018a00ff147b82 */ /* 0x01cea20000000a00 */
[----:B------:R-:W-:Y:S01]  /*5160*/  ULDC UR6, c[0x0][0x150] ;  /* 0x0000540000067ab9 */ /* 0x000fe20000000800 */
[----:B-1----:R-:W-:Y:S01]  /*5170*/  IMAD.MOV.U32 R16, RZ, RZ, R2 ;  /* 0x000000ffff107224 */ /* 0x002fe200078e0002 */
[----:B------:R-:W1:Y:S01]  /*5180*/  S2R R28, SR_CTAID.Y ;  /* 0x00000000001c7919 */ /* 0x000e620000002600 */
[----:B------:R-:W-:-:S04]  /*5190*/  IMAD.MOV.U32 R17, RZ, RZ, R3 ;  /* 0x000000ffff117224 */ /* 0x000fc800078e0003 */
[----:B------:R-:W3:Y:S08]  /*51a0*/  LDC R29, c[0x0][0x144] ;  /* 0x00005100ff1d7b82 */ /* 0x000ef00000000800 */
[----:B------:R-:W4:Y:S08]  /*51b0*/  LDC R6, c[0x0][0x630] ;  /* 0x00018c00ff067b82 */ /* 0x000f300000000800 */
[----:B------:R-:W1:Y:S01]  /*51c0*/  LDC.64 R24, c[0x0][0x620] ;  /* 0x00018800ff187b82 */ /* 0x000e620000000a00 */
[----:B--2---:R-:W-:-:S04]  /*51d0*/  ISETP.NE.U32.AND P0, PT, R20, RZ, PT ;  /* 0x000000ff1400720c */ /* 0x004fc80003f05070 */
[----:B------:R-:W-:Y:S02]  /*51e0*/  ISETP.NE.AND.EX P0, PT, R21, RZ, PT, P0 ;  /* 0x000000ff1500720c */ /* 0x000fe40003f05300 */
[----:B0-----:R-:W-:-:S05]  /*51f0*/  I2FP.F32.U32 R4, R26 ;  /* 0x0000001a00047245 */ /* 0x001fca0000201000 */
[----:B------:R-:W-:-:S04]  /*5200*/  FMUL R4, R4, UR6 ;  /* 0x0000000604047c20 */ /* 0x000fc80008400000 */
[----:B------:R0:W2:Y:S02]  /*5210*/  F2I.U32.TRUNC.NTZ R27, R4 ;  /* 0x00000004001b7305 */ /* 0x0000a4000020f000 */
[----:B---34-:R-:W-:Y:S05]  /*5220*/  @!P0 BRA `(.L_x_103) ;  /* 0x0000000000288947 */ /* 0x018fea0003800000 */
[----:B------:R-:W3:Y:S02]  /*5230*/  LDC R5, c[0x0][0x634] ;  /* 0x00018d00ff057b82 */ /* 0x000ee40000000800 */
[----:B---3--:R-:W-:-:S05]  /*5240*/  IADD3 R17, P0, R2, R5, RZ ;  /* 0x0000000502117210 */ /* 0x008fca0007f1e0ff */
[----:B------:R-:W-:-:S04]  /*5250*/  IMAD.X R23, RZ, RZ, R3, P0 ;  /* 0x000000ffff177224 */ /* 0x000fc800000e0603 */
[----:B0-----:R-:W-:-:S04]  /*5260*/  IMAD.WIDE.U32 R4, R23, R20, RZ ;  /* 0x0000001417047225 */ /* 0x001fc800078e00ff */
[----:B------:R-:W-:-:S04]  /*5270*/  IMAD.WIDE.U32 R14, P0, R17, R21, R4 ;  /* 0x00000015110e7225 */ /* 0x000fc80007800004 */
[----:B------:R-:W-:-:S04]  /*5280*/  IMAD.WIDE.U32 R4, R17, R20, RZ ;  /* 0x0000001411047225 */ /* 0x000fc800078e00ff */
[----:B------:R-:W-:Y:S01]  /*5290*/  IMAD.X R17, RZ, RZ, RZ, P0 ;  /* 0x000000ffff117224 */ /* 0x000fe200000e06ff */
[----:B------:R-:W-:Y:S01]  /*52a0*/  IADD3 RZ, P0, R5, R14, RZ ;  /* 0x0000000e05ff7210 */ /* 0x000fe20007f1e0ff */
[----:B------:R-:W-:-:S04]  /*52b0*/  IMAD.MOV.U32 R16, RZ, RZ, R15 ;  /* 0x000000ffff107224 */ /* 0x000fc800078e000f */
[----:B------:R-:W-:-:S08]  /*52c0*/  IMAD.WIDE.U32.X R16, R23, R21, R16, P0 ;  /* 0x0000001517107225 */ /* 0x000fd000000e0410 */
.L_x_103:
[-CC-:B------:R-:W-:Y:S01]  /*52d0*/  SHF.R.U64 R22, R16, R6.reuse, R17.reuse ;  /* 0x0000000610167219 */ /* 0x180fe20000001211 */
[----:B------:R-:W3:Y:S01]  /*52e0*/  LDC.64 R32, c[0x0][0x640] ;  /* 0x00019000ff207b82 */ /* 0x000ee20000000a00 */
[----:B0-----:R-:W-:Y:S01]  /*52f0*/  SHF.R.U32.HI R4, RZ, R6, R17 ;  /* 0x00000006ff047219 */ /* 0x001fe20000011611 */
[----:B--2---:R-:W-:Y:S01]  /*5300*/  IMAD.MOV R27, RZ, RZ, -R27 ;  /* 0x000000ffff1b7224 */ /* 0x004fe200078e0a1b */
[----:B------:R-:W-:Y:S01]  /*5310*/  IADD3 R15, P0, RZ, -R22, RZ ;  /* 0x80000016ff0f7210 */ /* 0x000fe20007f1e0ff */
[----:B------:R-:W-:Y:S01]  /*5320*/  ULDC UR6, c[0x0][0x154] ;  /* 0x0000550000067ab9 */ /* 0x000fe20000000800 */
[----:B------:R-:W-:Y:S02]  /*5330*/  IMAD.MOV.U32 R17, RZ, RZ, 0x1 ;  /* 0x00000001ff117424 */ /* 0x000fe400078e00ff */
[----:B------:R-:W-:Y:S01]  /*5340*/  IMAD R27, R29, R27, R26 ;  /* 0x0000001b1d1b7224 */ /* 0x000fe200078e021a */
[----:B------:R-:W0:Y:S01]  /*5350*/  LDC R14, c[0x0][0x618] ;  /* 0x00018600ff0e7b82 */ /* 0x000e220000000800 */
[----:B------:R-:W-:-:S04]  /*5360*/  IMAD.X R5, RZ, RZ, ~R4, P0 ;  /* 0x000000ffff057224 */ /* 0x000fc800000e0e04 */
[-C--:B-1----:R-:W-:Y:S02]  /*5370*/  IMAD R6, R5, R24.reuse, RZ ;  /* 0x0000001805067224 */ /* 0x082fe400078e02ff */
[C---:B------:R-:W-:Y:S01]  /*5380*/  IMAD.WIDE.U32 R4, R15.reuse, R24, R2 ;  /* 0x000000180f047225 */ /* 0x040fe200078e0002 */
[----:B------:R-:W1:Y:S03]  /*5390*/  LDC R16, c[0x0][0x608] ;  /* 0x00018200ff107b82 */ /* 0x000e660000000800 */
[----:B------:R-:W-:Y:S01]  /*53a0*/  IMAD R15, R15, R25, R6 ;  /* 0x000000190f0f7224 */ /* 0x000fe200078e0206 */
[----:B------:R-:W-:-:S03]  /*53b0*/  I2FP.F32.U32 R6, R28 ;  /* 0x0000001c00067245 */ /* 0x000fc60000201000 */
[----:B------:R-:W-:Y:S01]  /*53c0*/  IMAD.IADD R5, R5, 0x1, R15 ;  /* 0x0000000105057824 */ /* 0x000fe200078e020f */
[----:B------:R-:W2:Y:S01]  /*53d0*/  LDC R30, c[0x0][0x658] ;  /* 0x00019600ff1e7b82 */ /* 0x000ea20000000800 */
[----:B---3--:R-:W-:Y:S01]  /*53e0*/  ISETP.NE.U32.AND P0, PT, R32, RZ, PT ;  /* 0x000000ff2000720c */ /* 0x008fe20003f05070 */
[----:B------:R-:W-:-:S03]  /*53f0*/  IMAD.MOV.U32 R15, RZ, RZ, -0x1 ;  /* 0xffffffffff0f7424 */ /* 0x000fc600078e00ff */
[----:B------:R-:W-:-:S03]  /*5400*/  ISETP.NE.AND.EX P0, PT, R33, RZ, PT, P0 ;  /* 0x000000ff2100720c */ /* 0x000fc60003f05300 */
[----:B------:R-:W3:Y:S01]  /*5410*/  LDC R25, c[0x0][0x148] ;  /* 0x00005200ff197b82 */ /* 0x000ee20000000800 */
[-CC-:B0-----:R-:W-:Y:S02]  /*5420*/  SHF.R.U64 R20, R4, R14.reuse, R5.reuse ;  /* 0x0000000e04147219 */ /* 0x181fe40000001205 */
[----:B------:R-:W-:Y:S01]  /*5430*/  SHF.R.U32.HI R5, RZ, R14, R5 ;  /* 0x0000000eff057219 */ /* 0x000fe20000011605 */
[----:B------:R-:W-:-:S04]  /*5440*/  FMUL R14, R6, UR6 ;  /* 0x00000006060e7c20 */ /* 0x000fc80008400000 */
[----:B------:R-:W0:Y:S01]  /*5450*/  LDC R26, c[0x0][0x600] ;  /* 0x00018000ff1a7b82 */ /* 0x000e220000000800 */
[----:B------:R4:W0:Y:S01]  /*5460*/  F2I.U32.TRUNC.NTZ R23, R14 ;  /* 0x0000000e00177305 */ /* 0x000822000020f000 */
[-CC-:B-1----:R-:W-:Y:S02]  /*5470*/  SHF.R.U64 R6, R20, R16.reuse, R5.reuse ;  /* 0x0000001014067219 */ /* 0x182fe40000001205 */
[----:B------:R-:W-:-:S04]  /*5480*/  SHF.R.U32.HI R5, RZ, R16, R5 ;  /* 0x00000010ff057219 */ /* 0x000fc80000011605 */
[----:B------:R-:W1:Y:S01]  /*5490*/  LDC R31, c[0x0][0x648] ;  /* 0x00019200ff1f7b82 */ /* 0x000e620000000800 */
[-CC-:B--2---:R-:W-:Y:S02]  /*54a0*/  SHF.R.U64 R24, R6, R30.reuse, R5.reuse ;  /* 0x0000001e06187219 */ /* 0x184fe40000001205 */
[-C--:B------:R-:W-:Y:S02]  /*54b0*/  SHF.L.U32 R15, R15, R30.reuse, RZ ;  /* 0x0000001e0f0f7219 */ /* 0x080fe400000006ff */
[-C--:B------:R-:W-:Y:S01]  /*54c0*/  SHF.R.U32.HI R5, RZ, R30.reuse, R5 ;  /* 0x0000001eff057219 */ /* 0x080fe20000011605 */
[----:B------:R-:W-:Y:S01]  /*54d0*/  IMAD.MOV.U32 R4, RZ, RZ, R24 ;  /* 0x000000ffff047224 */ /* 0x000fe200078e0018 */
[----:B------:R-:W-:Y:S01]  /*54e0*/  SHF.L.U32 R30, R17, R30, RZ ;  /* 0x0000001e111e7219 */ /* 0x000fe200000006ff */
[----:B------:R-:W2:Y:S01]  /*54f0*/  LDC R34, c[0x0][0x638] ;  /* 0x00018e00ff227b82 */ /* 0x000ea20000000800 */
[----:B------:R-:W-:-:S07]  /*5500*/  LOP3.LUT R29, RZ, R15, RZ, 0x33, !PT ;  /* 0x0000000fff1d7212 */ /* 0x000fce00078e33ff */
[----:B------:R-:W0:Y:S01]  /*5510*/  LDC R35, c[0x0][0x610] ;  /* 0x00018400ff237b82 */ /* 0x000e220000000800 */
        /* <DEDUP_REMOVED lines=11> */
.L_x_104:
[----:B-1----:R-:W-:Y:S01]  /*55d0*/  SHF.R.U64 R4, R4, R31, R5 ;  /* 0x0000001f04047219 */ /* 0x002fe20000001205 */
[----:B0-----:R-:W-:Y:S01]  /*55e0*/  VIADD R17, R26, 0xffffffff ;  /* 0xffffffff1a117836 */ /* 0x001fe20000000000 */
[----:B------:R-:W-:Y:S01]  /*55f0*/  LOP3.LUT R15, R6, R29, RZ, 0xc0, !PT ;  /* 0x0000001d060f7212 */ /* 0x000fe200078ec0ff */
[----:B------:R-:W-:Y:S02]  /*5600*/  IMAD.MOV R23, RZ, RZ, -R23 ;  /* 0x000000ffff177224 */ /* 0x000fe400078e0a17 */
[----:B------:R-:W-:Y:S02]  /*5610*/  IMAD.MOV R5, RZ, RZ, -R4 ;  /* 0x000000ffff057224 */ /* 0x000fe400078e0a04 */
[----:B------:R-:W-:Y:S01]  /*5620*/  IMAD R6, R30, R4, R15 ;  /* 0x000000041e067224 */ /* 0x000fe200078e020f */
[----:B------:R-:W-:Y:S01]  /*5630*/  LOP3.LUT R15, R20, R17, RZ, 0xc0, !PT ;  /* 0x00000011140f7212 */ /* 0x000fe200078ec0ff */
[----:B---3--:R-:W-:Y:S02]  /*5640*/  @P4 IMAD R27, R25, R23, R28 ;  /* 0x00000017191b4224 */ /* 0x008fe400078e021c */
[----:B--2---:R-:W-:-:S02]  /*5650*/  IMAD R4, R5, R34, R24 ;  /* 0x0000002205047224 */ /* 0x004fc400078e0218 */
[----:B------:R-:W-:Y:S02]  /*5660*/  IMAD R6, R6, R35, R27 ;  /* 0x0000002306067224 */ /* 0x000fe400078e021b */
[----:B------:R-:W-:Y:S02]  /*5670*/  IMAD R5, R4, R26, R15 ;  /* 0x0000001a04057224 */ /* 0x000fe400078e020f */
[----:B------:R-:W-:-:S03]  /*5680*/  IMAD.MOV.U32 R14, RZ, RZ, 0x1 ;  /* 0x00000001ff0e7424 */ /* 0x000fc600078e00ff */
[----:B------:R-:W-:Y:S02]  /*5690*/  SEL R4, R5, R6, !P4 ;  /* 0x0000000605047207 */ /* 0x000fe40006000000 */
[----:B------:R-:W-:Y:S01]  /*56a0*/  SEL R6, R6, R5, !P4 ;  /* 0x0000000506067207 */ /* 0x000fe20006000000 */
[----:B------:R-:W-:-:S07]  /*56b0*/  IMAD.MOV.U32 R5, RZ, RZ, R22 ;  /* 0x000000ffff057224 */ /* 0x000fce00078e0016 */
.L_x_102:
[----:B------:R-:W-:Y:S02]  /*56c0*/  LOP3.LUT P0, RZ, R14, 0xff, RZ, 0xc0, !PT ;  /* 0x000000ff0eff7812 */ /* 0x000fe4000780c0ff */
[----:B------:R-:W-:-:S11]  /*56d0*/  LOP3.LUT R87, R87, 0x1, RZ, 0x3c, !PT ;  /* 0x0000000157577812 */ /* 0x000fd600078e3cff */
[----:B------:R-:W-:Y:S05]  /*56e0*/  @P0 BRA `(.L_x_105) ;  /* 0xffffffbc007c0947 */ /* 0x000fea000383ffff */
[----:B------:R-:W-:Y:S05]  /*56f0*/  EXIT ;  /* 0x000000000000794d */ /* 0x000fea0003800000 */
.L_x_13:
[----:B------:R-:W-:-:S08]  /*5700*/  ISETP.NE.AND P0, PT, R20, RZ, PT ;  /* 0x000000ff1400720c */ /* 0x000fd00003f05270 */
[----:B-----5:R-:W0:-:S00]  /*5710*/  USETMAXREG.DEALLOC.CTAPOOL 0x28 ;  /* 0x00000028000079c8 */ /* 0x020e0000080e0500 */
[----:B------:R-:W-:Y:S05]  /*5720*/  @P0 EXIT ;  /* 0x000000000000094d */ /* 0x000fea0003800000 */
[----:B0-----:R-:W-:Y:S01]  /*5730*/  LOP3.LUT P0, RZ, R16, 0xff, RZ, 0xc0, !PT ;  /* 0x000000ff10ff7812 */ /* 0x001fe2000780c0ff */
[----:B------:R-:W-:Y:S02]  /*5740*/  IMAD.MOV.U32 R12, RZ, RZ, 0x1 ;  /* 0x00000001ff0c7424 */ /* 0x000fe400078e00ff */
[----:B------:R-:W-:-:S10]  /*5750*/  IMAD.MOV.U32 R15, RZ, RZ, RZ ;  /* 0x000000ffff0f7224 */ /* 0x000fd400078e00ff */
[----:B------:R-:W-:Y:S05]  /*5760*/  @!P0 BRA `(.L_x_106) ;  /* 0x0000000c00088947 */ /* 0x000fea0003800000 */
[----:B------:R-:W-:Y:S01]  /*5770*/  LOP3.LUT P0, RZ, R11, 0x1f, RZ, 0xc0, !PT ;  /* 0x0000001f0bff7812 */ /* 0x000fe2000780c0ff */
[----:B------:R-:W-:Y:S01]  /*5780*/  ULDC UR5, c[0x0][0x658] ;  /* 0x0001960000057ab9 */ /* 0x000fe20000000800 */
[----:B------:R-:W-:Y:S01]  /*5790*/  UMOV UR6, 0xffffffff ;  /* 0xffffffff00067882 */ /* 0x000fe20000000000 */
[----:B------:R-:W-:Y:S01]  /*57a0*/  BSSY B0, `(.L_x_106) ;  /* 0x00000be000007945 */ /* 0x000fe20003800000 */
[----:B------:R-:W-:Y:S01]  /*57b0*/  USHF.L.U32 UR6, UR6, UR5, URZ ;  /* 0x0000000506067299 */ /* 0x000fe2000800063f */
[C---:B------:R-:W-:Y:S01]  /*57c0*/  ISETP.NE.AND P2, PT, R10.reuse, RZ, PT ;  /* 0x000000ff0a00720c */ /* 0x040fe20003f45270 */
[----:B------:R-:W-:Y:S01]  /*57d0*/  IMAD.MOV.U32 R14, RZ, RZ, 0x1 ;  /* 0x00000001ff0e7424 */ /* 0x000fe200078e00ff */
[----:B------:R-:W-:Y:S01]  /*57e0*/  ISETP.NE.OR P0, PT, R10, RZ, !P0 ;  /* 0x000000ff0a00720c */ /* 0x000fe20004705670 */
[----:B------:R-:W-:Y:S01]  /*57f0*/  IMAD.MOV.U32 R12, RZ, RZ, 0x1 ;  /* 0x00000001ff0c7424 */ /* 0x000fe200078e00ff */
[----:B------:R-:W-:Y:S01]  /*5800*/  LOP3.LUT R13, R7, 0x2, RZ, 0xfc, !PT ;  /* 0x00000002070d7812 */ /* 0x000fe200078efcff */
[----:B------:R-:W-:Y:S01]  /*5810*/  IMAD.MOV.U32 R15, RZ, RZ, RZ ;  /* 0x000000ffff0f7224 */ /* 0x000fe200078e00ff */
[----:B------:R-:W-:Y:S01]  /*5820*/  ULDC UR4, c[0x0][0x600] ;  /* 0x0001800000047ab9 */ /* 0x000fe20000000800 */
[----:B------:R-:W-:Y:S01]  /*5830*/  UMOV UR7, 0x1 ;  /* 0x0000000100077882 */ /* 0x000fe20000000000 */
[----:B------:R-:W-:-:S02]  /*5840*/  UIADD3 UR22, UR13, 0x1, URZ ;  /* 0x000000010d167890 */ /* 0x000fc4000fffe03f */
[----:B------:R-:W-:Y:S02]  /*5850*/  UIADD3 UR16, UR4, -0x1, URZ ;  /* 0xffffffff04107890 */ /* 0x000fe4000fffe03f */
[----:B------:R-:W-:Y:S02]  /*5860*/  USHF.L.U32 UR18, UR7, UR5, URZ ;  /* 0x0000000507127299 */ /* 0x000fe4000800063f */
[----:B------:R-:W-:Y:S01]  /*5870*/  ULOP3.LUT UR17, URZ, UR6, URZ, 0x33, !UPT ;  /* 0x000000063f117292 */ /* 0x000fe2000f8e333f */
[----:B------:R-:W-:-:S11]  /*5880*/  ULDC.64 UR20, c[0x0][0x198] ;  /* 0x0000660000147ab9 */ /* 0x000fd60000000a00 */
.L_x_118:
[----:B------:R-:W-:-:S03]  /*5890*/  UMOV UR4, 0xffffffff ;  /* 0xffffffff00047882 */ /* 0x000fc60000000000 */
[----:B------:R-:W-:Y:S05]  /*58a0*/  BRA.DIV UR4, `(.L_x_107) ;  /* 0x0000001204447947 */ /* 0x000fea000b800000 */
[----:B------:R-:W-:-:S13]  /*58b0*/  ELECT P1, URZ, PT ;  /* 0x00000000003f782f */ /* 0x000fda0003820000 */
.L_x_134:
[----:B------:R-:W0:Y:S01]  /*58c0*/  LDC R10, c[0x0][0x28c] ;  /* 0x0000a300ff0a7b82 */ /* 0x000e220000000800 */
[----:B------:R-:W-:Y:S01]  /*58d0*/  BSSY B1, `(.L_x_108) ;  /* 0x0000035000017945 */ /* 0x000fe20003800000 */
[----:B0-----:R-:W-:-:S13]  /*58e0*/  ISETP.LT.OR P1, PT, R10, 0x1, !P1 ;  /* 0x000000010a00780c */ /* 0x001fda0004f21670 */
[----:B------:R-:W-:Y:S05]  /*58f0*/  @P1 BRA `(.L_x_109) ;  /* 0x0000000000c81947 */ /* 0x000fea0003800000 */
[----:B------:R-:W-:Y:S02]  /*5900*/  IMAD.SHL.U32 R16, R4, 0x40, RZ ;  /* 0x0000004004107824 */ /* 0x000fe400078e00ff */
[----:B------:R-:W-:Y:S02]  /*5910*/  IMAD.SHL.U32 R17, R6, 0x40, RZ ;  /* 0x0000004006117824 */ /* 0x000fe400078e00ff */
[----:B------:R-:W-:Y:S02]  /*5920*/  IMAD.MOV.U32 R18, RZ, RZ, RZ ;  /* 0x000000ffff127224 */ /* 0x000fe400078e00ff */
[----:B------:R-:W-:Y:S02]  /*5930*/  IMAD.U32 R20, RZ, RZ, UR22 ;  /* 0x00000016ff147e24 */ /* 0x000fe4000f8e00ff */
[----:B------:R-:W-:Y:S02]  /*5940*/  IMAD.MOV.U32 R4, RZ, RZ, R12 ;  /* 0x000000ffff047224 */ /* 0x000fe400078e000c */
[----:B------:R-:W-:-:S07]  /*5950*/  IMAD.MOV.U32 R6, RZ, RZ, R15 ;  /* 0x000000ffff067224 */ /* 0x000fce00078e000f */
.L_x_113:
[----:B------:R-:W0:Y:S01]  /*5960*/  S2R R11, SR_CgaCtaId ;  /* 0x00000000000b7919 */ /* 0x000e220000008800 */
[----:B------:R-:W-:-:S04]  /*5970*/  MOV R10, 0x400 ;  /* 0x00000400000a7802 */ /* 0x000fc80000000f00 */
[----:B0-----:R-:W-:Y:S02]  /*5980*/  LEA R21, R11, R10, 0x18 ;  /* 0x0000000a0b157211 */ /* 0x001fe400078ec0ff */
[----:B------:R-:W-:Y:S01]  /*5990*/  SHF.L.U32 R10, R4, 0x1f, RZ ;  /* 0x0000001f040a7819 */ /* 0x000fe200000006ff */
[----:B------:R-:W0:Y:S02]  /*59a0*/  @!P2 LDC R11, c[0x0][0x500] ;  /* 0x00014000ff0bab82 */ /* 0x000e240000000800 */
[----:B------:R-:W-:-:S04]  /*59b0*/  IMAD R19, R6, 0x8, R21 ;  /* 0x0000000806137824 */ /* 0x000fc800078e0215 */
[----:B------:R-:W1:Y:S02]  /*59c0*/  SYNCS.PHASECHK.TRANS64.TRYWAIT P1, [R19+URZ+0x38], R10 ;  /* 0x0000380a130075a7 */ /* 0x000e64000802017f */
[----:B-1----:R-:W-:Y:S05]  /*59d0*/  @!P1 BRA `(.L_x_110) ;  /* 0x0000001000189947 */ /* 0x002fea0003800000 */
.L_x_135:
[----:B-1----:R-:W-:Y:S01]  /*59e0*/  PRMT R10, R13, 0x9910, RZ ;  /* 0x000099100d0a7816 */ /* 0x002fe200000000ff */
[----:B0-----:R0:W-:Y:S03]  /*59f0*/  @!P2 SYNCS.ARRIVE.TRANS64 RZ, [R19+URZ], R11 ;  /* 0x0000000b13ffa9a7 */ /* 0x0011e6000800003f */
[----:B------:R-:W-:-:S13]  /*5a00*/  ISETP.NE.AND P1, PT, R10, 0x2, PT ;  /* 0x000000020a00780c */ /* 0x000fda0003f25270 */
[----:B0-----:R-:W-:Y:S05]  /*5a10*/  @P1 BRA `(.L_x_111) ;  /* 0x0000000000041947 */ /* 0x001fea0003800000 */
[----:B------:R-:W-:Y:S01]  /*5a20*/  BPT.TRAP 0x1 ;  /* 0x000000040000795c */ /* 0x000fe20000300000 */
.L_x_111:
[----:B------:R-:W-:Y:S05]  /*5a30*/  @P0 BRA `(.L_x_112) ;  /* 0x0000000000040947 */ /* 0x000fea0003800000 */
[----:B------:R-:W-:Y:S01]  /*5a40*/  BPT.TRAP 0x1 ;  /* 0x000000040000795c */ /* 0x000fe20000300000 */
.L_x_112:
[----:B------:R-:W-:Y:S01]  /*5a50*/  IMAD R21, R6, 0x2000, R21 ;  /* 0x0000200006157824 */ /* 0x000fe200078e0215 */
[----:B------:R-:W-:Y:S01]  /*5a60*/  R2UR UR9, R19 ;  /* 0x00000000130972ca */ /* 0x000fe200000e0000 */
[----:B------:R-:W-:Y:S01]  /*5a70*/  VIADD R20, R20, 0xffffffff ;  /* 0xffffffff14147836 */ /* 0x000fe20000000000 */
[----:B------:R-:W-:Y:S01]  /*5a80*/  UIADD3 UR4, UP0, UR20, 0xf0, URZ ;  /* 0x000000f014047890 */ /* 0x000fe2000ff1e03f */
[----:B------:R-:W-:Y:S01]  /*5a90*/  R2UR UR11, R17 ;  /* 0x00000000110b72ca */ /* 0x000fe200000e0000 */
[----:B------:R-:W-:Y:S01]  /*5aa0*/  UIADD3 UR24, UP1, UR20, 0x1f0, URZ ;  /* 0x000001f014187890 */ /* 0x000fe2000ff3e03f */
[----:B------:R-:W-:Y:S01]  /*5ab0*/  R2UR UR8, R21 ;  /* 0x00000000150872ca */ /* 0x000fe200000e0000 */
[----:B------:R-:W-:Y:S01]  /*5ac0*/  UIADD3.X UR5, URZ, UR21, URZ, UP0, !UPT ;  /* 0x000000153f057290 */ /* 0x000fe200087fe43f */
[----:B------:R-:W-:Y:S01]  /*5ad0*/  R2UR UR10, R18 ;  /* 0x00000000120a72ca */ /* 0x000fe200000e0000 */
[----:B------:R-:W-:Y:S01]  /*5ae0*/  VIADD R6, R6, 0x1 ;  /* 0x0000000106067836 */ /* 0x000fe20000000000 */
[----:B------:R-:W-:Y:S01]  /*5af0*/  R2UR UR12, R5 ;  /* 0x00000000050c72ca */ /* 0x000fe200000e0000 */
[----:B------:R-:W-:Y:S01]  /*5b00*/  UIADD3.X UR25, URZ, UR21, URZ, UP1, !UPT ;  /* 0x000000153f197290 */ /* 0x000fe20008ffe43f */
[----:B------:R-:W-:Y:S01]  /*5b10*/  R2UR UR19, R16 ;  /* 0x00000000101372ca */ /* 0x000fe200000e0000 */
[----:B------:R-:W-:Y:S01]  /*5b20*/  UMOV UR6, 0x0 ;  /* 0x0000000000067882 */ /* 0x000fe20000000000 */
[----:B------:R-:W-:Y:S01]  /*5b30*/  ISETP.GT.AND P3, PT, R20, 0x1, PT ;  /* 0x000000011400780c */ /* 0x000fe20003f64270 */
[----:B------:R-:W-:Y:S01]  /*5b40*/  UMOV UR7, 0x10000000 ;  /* 0x1000000000077882 */ /* 0x000fe20000000000 */
[----:B------:R-:W-:Y:S01]  /*5b50*/  ISETP.NE.AND P1, PT, R6, 0x7, PT ;  /* 0x000000070600780c */ /* 0x000fe20003f25270 */
[----:B------:R-:W-:-:S02]  /*5b60*/  VIADD R18, R18, 0x80 ;  /* 0x0000008012127836 */ /* 0x000fc40000000000 */
[----:B------:R-:W-:Y:S01]  /*5b70*/  UIADD3 UR14, UR8, 0x180, URZ ;  /* 0x00000180080e7890 */ /* 0x000fe2000fffe03f */
[----:B------:R-:W-:Y:S01]  /*5b80*/  SEL R11, RZ, 0x1, P1 ;  /* 0x00000001ff0b7807 */ /* 0x000fe20000800000 */
[----:B------:R-:W-:Y:S01]  /*5b90*/  UIADD3 UR15, UR8, 0xe180, URZ ;  /* 0x0000e180080f7890 */ /* 0x000fe2000fffe03f */
[----:B------:R-:W-:Y:S02]  /*5ba0*/  SEL R6, R6, RZ, P1 ;  /* 0x000000ff06067207 */ /* 0x000fe40000800000 */
[----:B------:R-:W-:Y:S02]  /*5bb0*/  LOP3.LUT R4, R4, R11, RZ, 0x3c, !PT ;  /* 0x0000000b04047212 */ /* 0x000fe400078e3cff */
[----:B------:R-:W-:Y:S02]  /*5bc0*/  UMOV UR8, UR14 ;  /* 0x0000000e00087c82 */ /* 0x000fe40008000000 */
[----:B------:R0:W-:Y:S02]  /*5bd0*/  UTMALDG.3D [UR8], [UR4], desc[UR6] ;  /* 0x00000608040075b4 */ /* 0x0001e40008011000 */
[----:B0-----:R-:W-:Y:S01]  /*5be0*/  UMOV UR8, UR15 ;  /* 0x0000000f00087c82 */ /* 0x001fe20008000000 */
[----:B------:R-:W-:-:S02]  /*5bf0*/  UMOV UR11, UR19 ;  /* 0x00000013000b7c82 */ /* 0x000fc40008000000 */
[----:B------:R0:W-:Y:S02]  /*5c00*/  UTMALDG.3D [UR8], [UR24], desc[UR6] ;  /* 0x00000608180075b4 */ /* 0x0001e40008011000 */
[----:B0-----:R-:W-:Y:S05]  /*5c10*/  @P3 BRA `(.L_x_113) ;  /* 0xfffffffc00503947 */ /* 0x001fea000383ffff */
.L_x_109:
[----:B------:R-:W-:Y:S05]  /*5c20*/  BSYNC B1 ;  /* 0x0000000000017941 */ /* 0x000fea0003800000 */
.L_x_108:
[----:B------:R-:W-:Y:S01]  /*5c30*/  LOP3.LUT P5, RZ, R14, 0xff, RZ, 0xc0, !PT ;  /* 0x000000ff0eff7812 */ /* 0x000fe200078ac0ff */
[----:B------:R-:W-:Y:S01]  /*5c40*/  VIADD R6, R15, UR13 ;  /* 0x0000000d0f067c36 */ /* 0x000fe20008000000 */
[----:B------:R-:W-:Y:S02]  /*5c50*/  UISETP.GE.U32.AND UP0, UPT, UR13, 0x7, UPT ;  /* 0x000000070d00788c */ /* 0x000fe4000bf06070 */
[----:B------:R-:W-:Y:S01]  /*5c60*/  IMAD.U32 R14, RZ, RZ, UR13 ;  /* 0x0000000dff0e7e24 */ /* 0x000fe2000f8e00ff */
[----:B------:R-:W-:Y:S01]  /*5c70*/  ULDC.64 UR4, c[0x0][0x650] ;  /* 0x0001940000047ab9 */ /* 0x000fe20000000a00 */
[C---:B------:R-:W-:Y:S01]  /*5c80*/  IMAD.WIDE.U32 R4, R6.reuse, 0x24924925, RZ ;  /* 0x2492492506047825 */ /* 0x040fe200078e00ff */
[C---:B------:R-:W-:Y:S01]  /*5c90*/  ISETP.GT.U32.AND P1, PT, R6.reuse, 0x6, PT ;  /* 0x000000060600780c */ /* 0x040fe20003f24070 */
[----:B------:R-:W-:Y:S01]  /*5ca0*/  BSSY B1, `(.L_x_114) ;  /* 0x000006b000017945 */ /* 0x000fe20003800000 */
[----:B------:R-:W-:Y:S01]  /*5cb0*/  PLOP3.LUT P3, PT, PT, PT, UP0, 0x80, 0x0 ;  /* 0x000000000000781c */ /* 0x000fe20003f6f008 */
[----:B------:R-:W-:Y:S01]  /*5cc0*/  IMAD.IADD R4, R6, 0x1, -R5 ;  /* 0x0000000106047824 */ /* 0x000fe200078e0a05 */
[----:B------:R-:W-:-:S02]  /*5cd0*/  ISETP.LT.U32.AND P1, PT, R14, 0x7, P1 ;  /* 0x000000070e00780c */ /* 0x000fc40000f21070 */
[----:B------:R-:W-:Y:S01]  /*5ce0*/  PRMT R14, RZ, 0x7610, R14 ;  /* 0x00007610ff0e7816 */ /* 0x000fe2000000000e */
[----:B------:R-:W0:Y:S01]  /*5cf0*/  @P5 S2R R11, SR_CgaCtaId ;  /* 0x00000000000b5919 */ /* 0x000e220000008800 */
[----:B------:R-:W-:Y:S02]  /*5d00*/  @P5 MOV R10, 0x400 ;  /* 0x00000400000a5802 */ /* 0x000fe40000000f00 */
[----:B------:R-:W-:Y:S01]  /*5d10*/  LEA.HI R4, R4, R5, RZ, 0x1f ;  /* 0x0000000504047211 */ /* 0x000fe200078ff8ff */
[----:B------:R-:W-:-:S03]  /*5d20*/  IMAD.MOV.U32 R5, RZ, RZ, -0x1 ;  /* 0xffffffffff057424 */ /* 0x000fc600078e00ff */
[----:B------:R-:W-:Y:S01]  /*5d30*/  SHF.R.U32.HI R15, RZ, 0x2, R4 ;  /* 0x00000002ff0f7819 */ /* 0x000fe20000011604 */
[----:B------:R-:W-:Y:S01]  /*5d40*/  IMAD.MOV.U32 R4, RZ, RZ, -0x1 ;  /* 0xffffffffff047424 */ /* 0x000fe200078e00ff */
[----:B0-----:R-:W-:Y:S02]  /*5d50*/  @P5 LEA R10, R11, R10, 0x18 ;  /* 0x0000000a0b0a5211 */ /* 0x001fe400078ec0ff */
[----:B------:R-:W-:Y:S02]  /*5d60*/  SEL R11, RZ, 0x1, !P1 ;  /* 0x00000001ff0b7807 */ /* 0x000fe40004800000 */
[----:B------:R-:W-:Y:S01]  /*5d70*/  IADD3 R2, P1, R2, R8, RZ ;  /* 0x0000000802027210 */ /* 0x000fe20007f3e0ff */
[----:B------:R0:W-:Y:S01]  /*5d80*/  @P5 SYNCS.ARRIVE.TRANS64.A1T0 RZ, [R10+URZ+0xa8], RZ ;  /* 0x0000a8ff0aff59a7 */ /* 0x0001e2000810003f */
[----:B------:R-:W-:-:S03]  /*5d90*/  LOP3.LUT R12, R12, R11, RZ, 0x3c, !PT ;  /* 0x0000000b0c0c7212 */ /* 0x000fc600078e3cff */
[----:B------:R-:W-:Y:S01]  /*5da0*/  IMAD.X R3, R3, 0x1, R0, P1 ;  /* 0x0000000103037824 */ /* 0x000fe200008e0600 */
[----:B------:R-:W-:Y:S02]  /*5db0*/  ISETP.GE.U32.AND P1, PT, R2, UR4, PT ;  /* 0x0000000402007c0c */ /* 0x000fe4000bf26070 */
[----:B------:R-:W-:Y:S01]  /*5dc0*/  @P3 LOP3.LUT R12, R12, 0x1, R15, 0x78, !PT ;  /* 0x000000010c0c3812 */ /* 0x000fe200078e780f */
[----:B------:R-:W-:Y:S01]  /*5dd0*/  IMAD R15, R15, -0x7, R6 ;  /* 0xfffffff90f0f7824 */ /* 0x000fe200078e0206 */
[----:B------:R-:W-:Y:S01]  /*5de0*/  ISETP.GE.U32.AND.EX P1, PT, R3, UR5, PT, P1 ;  /* 0x0000000503007c0c */ /* 0x000fe2000bf26110 */
[----:B------:R-:W-:Y:S01]  /*5df0*/  IMAD.MOV.U32 R6, RZ, RZ, -0x1 ;  /* 0xffffffffff067424 */ /* 0x000fe200078e00ff */
[----:B0-----:R-:W-:-:S11]  /*5e00*/  PRMT R10, RZ, 0x7610, R10 ;  /* 0x00007610ff0a7816 */ /* 0x001fd6000000000a */
[----:B------:R-:W-:Y:S05]  /*5e10*/  @P1 BRA `(.L_x_115) ;  /* 0x00000004004c1947 */ /* 0x000fea0003800000 */
[----:B------:R-:W0:Y:S01]  /*5e20*/  S2R R17, SR_CTAID.X ;  /* 0x0000000000117919 */ /* 0x000e220000002500 */
[----:B------:R-:W-:Y:S01]  /*5e30*/  ULDC.64 UR4, c[0x0][0x628] ;  /* 0x00018a0000047ab9 */ /* 0x000fe20000000a00 */
[----:B------:R-:W1:Y:S01]  /*5e40*/  LDC R18, c[0x0][0x144] ;  /* 0x00005100ff127b82 */ /* 0x000e620000000800 */
[----:B------:R-:W-:Y:S01]  /*5e50*/  ISETP.NE.U32.AND P1, PT, RZ, UR4, PT ;  /* 0x00000004ff007c0c */ /* 0x000fe2000bf25070 */
[----:B------:R-:W2:Y:S01]  /*5e60*/  S2R R6, SR_CTAID.Y ;  /* 0x0000000000067919 */ /* 0x000ea20000002600 */
[----:B------:R-:W-:Y:S01]  /*5e70*/  ULDC UR6, c[0x0][0x150] ;  /* 0x0000540000067ab9 */ /* 0x000fe20000000800 */
[----:B------:R-:W-:Y:S01]  /*5e80*/  ULDC UR7, c[0x0][0x630] ;  /* 0x00018c0000077ab9 */ /* 0x000fe20000000800 */
[----:B------:R-:W-:Y:S01]  /*5e90*/  ISETP.NE.AND.EX P1, PT, RZ, UR5, PT, P1 ;  /* 0x00000005ff007c0c */ /* 0x000fe2000bf25310 */
[----:B------:R-:W-:Y:S01]  /*5ea0*/  IMAD.MOV.U32 R4, RZ, RZ, R2 ;  /* 0x000000ffff047224 */ /* 0x000fe200078e0002 */
[----:B0-----:R-:W-:-:S05]  /*5eb0*/  I2FP.F32.U32 R5, R17 ;  /* 0x0000001100057245 */ /* 0x001fca0000201000 */
[----:B------:R-:W-:Y:S01]  /*5ec0*/  FMUL R20, R5, UR6 ;  /* 0x0000000605147c20 */ /* 0x000fe20008400000 */
[----:B------:R-:W-:-:S05]  /*5ed0*/  IMAD.MOV.U32 R5, RZ, RZ, R3 ;  /* 0x000000ffff057224 */ /* 0x000fca00078e0003 */
[----:B--2---:R-:W-:Y:S05]  /*5ee0*/  @!P1 BRA `(.L_x_116) ;  /* 0x0000000000289947 */ /* 0x004fea0003800000 */
[----:B------:R-:W-:Y:S02]  /*5ef0*/  ULDC UR6, c[0x0][0x634] ;  /* 0x00018d0000067ab9 */ /* 0x000fe40000000800 */
[----:B------:R-:W-:-:S05]  /*5f00*/  IADD3 R5, P1, R2, UR6, RZ ;  /* 0x0000000602057c10 */ /* 0x000fca000ff3e0ff */
[----:B------:R-:W-:-:S04]  /*5f10*/  IMAD.X R19, RZ, RZ, R3, P1 ;  /* 0x000000ffff137224 */ /* 0x000fc800008e0603 */
[----:B------:R-:W-:-:S04]  /*5f20*/  IMAD.WIDE.U32 R10, R19, UR4, RZ ;  /* 0x00000004130a7c25 */ /* 0x000fc8000f8e00ff */
[----:B------:R-:W-:-:S04]  /*5f30*/  IMAD.WIDE.U32 R10, P1, R5, UR5, R10 ;  /* 0x00000005050a7c25 */ /* 0x000fc8000f82000a */
[----:B------:R-:W-:-:S04]  /*5f40*/  IMAD.WIDE.U32 R4, R5, UR4, RZ ;  /* 0x0000000405047c25 */ /* 0x000fc8000f8e00ff */
[----:B------:R-:W-:Y:S01]  /*5f50*/  IMAD.MOV.U32 R4, RZ, RZ, R11 ;  /* 0x000000ffff047224 */ /* 0x000fe200078e000b */
[----:B------:R-:W-:Y:S01]  /*5f60*/  IADD3 RZ, P3, R5, R10, RZ ;  /* 0x0000000a05ff7210 */ /* 0x000fe20007f7e0ff */
[----:B------:R-:W-:-:S04]  /*5f70*/  IMAD.X R5, RZ, RZ, RZ, P1 ;  /* 0x000000ffff057224 */ /* 0x000fc800008e06ff */
[----:B------:R-:W-:-:S08]  /*5f80*/  IMAD.WIDE.U32.X R4, R19, UR5, R4, P3 ;  /* 0x0000000513047c25 */ /* 0x000fd000098e0404 */
.L_x_116:
[--C-:B------:R-:W-:Y:S01]  /*5f90*/  SHF.R.U64 R16, R4, UR7, R5.reuse ;  /* 0x0000000704107c19 */ /* 0x100fe20008001205 */
[----:B------:R-:W0:Y:S01]  /*5fa0*/  F2I.U32.TRUNC.NTZ R20, R20 ;  /* 0x0000001400147305 */ /* 0x000e22000020f000 */
[----:B------:R-:W-:Y:S01]  /*5fb0*/  SHF.R.U32.HI R4, RZ, UR7, R5 ;  /* 0x00000007ff047c19 */ /* 0x000fe20008011605 */
[----:B------:R-:W-:Y:S01]  /*5fc0*/  ULDC.64 UR4, c[0x0][0x620] ;  /* 0x0001880000047ab9 */ /* 0x000fe20000000a00 */
[----:B------:R-:W-:Y:S01]  /*5fd0*/  IADD3 R11, P1, RZ, -R16, RZ ;  /* 0x80000010ff0b7210 */ /* 0x000fe20007f3e0ff */
[----:B------:R-:W-:Y:S01]  /*5fe0*/  ULDC.64 UR6, c[0x0][0x640] ;  /* 0x0001900000067ab9 */ /* 0x000fe20000000a00 */
[----:B------:R-:W2:Y:S03]  /*5ff0*/  LDC R21, c[0x0][0x148] ;  /* 0x00005200ff157b82 */ /* 0x000ea60000000800 */
[----:B------:R-:W-:Y:S01]  /*6000*/  IMAD.X R4, RZ, RZ, ~R4, P1 ;  /* 0x000000ffff047224 */ /* 0x000fe200008e0e04 */
[----:B------:R-:W-:-:S03]  /*6010*/  ISETP.NE.U32.AND P1, PT, RZ, UR6, PT ;  /* 0x00000006ff007c0c */ /* 0x000fc6000bf25070 */
[----:B------:R-:W-:Y:S01]  /*6020*/  IMAD R10, R4, UR4, RZ ;  /* 0x00000004040a7c24 */ /* 0x000fe2000f8e02ff */
[----:B------:R-:W-:Y:S01]  /*6030*/  ISETP.NE.AND.EX P1, PT, RZ, UR7, PT, P1 ;  /* 0x00000007ff007c0c */ /* 0x000fe2000bf25310 */
[----:B------:R-:W-:Y:S01]  /*6040*/  IMAD.WIDE.U32 R4, R11, UR4, R2 ;  /* 0x000000040b047c25 */ /* 0x000fe2000f8e0002 */
[----:B------:R-:W-:-:S03]  /*6050*/  ULDC UR4, c[0x0][0x618] ;  /* 0x0001860000047ab9 */ /* 0x000fc60000000800 */
[----:B------:R-:W-:Y:S01]  /*6060*/  IMAD R11, R11, UR5, R10 ;  /* 0x000000050b0b7c24 */ /* 0x000fe2000f8e020a */
[----:B------:R-:W-:Y:S01]  /*6070*/  ULDC UR5, c[0x0][0x154] ;  /* 0x0000550000057ab9 */ /* 0x000fe20000000800 */
[----:B0-----:R-:W-:Y:S02]  /*6080*/  IMAD.MOV R10, RZ, RZ, -R20 ;  /* 0x000000ffff0a7224 */ /* 0x001fe400078e0a14 */
[----:B------:R-:W-:Y:S02]  /*6090*/  IMAD.IADD R5, R5, 0x1, R11 ;  /* 0x0000000105057824 */ /* 0x000fe400078e020b */
[----:B-1----:R-:W-:Y:S01]  /*60a0*/  IMAD R17, R18, R10, R17 ;  /* 0x0000000a12117224 */ /* 0x002fe200078e0211 */
[----:B------:R-:W-:Y:S02]  /*60b0*/  I2FP.F32.U32 R10, R6 ;  /* 0x00000006000a7245 */ /* 0x000fe40000201000 */
[--C-:B------:R-:W-:Y:S02]  /*60c0*/  SHF.R.U64 R18, R4, UR4, R5.reuse ;  /* 0x0000000404127c19 */ /* 0x100fe40008001205 */
[----:B------:R-:W-:Y:S01]  /*60d0*/  SHF.R.U32.HI R5, RZ, UR4, R5 ;  /* 0x00000004ff057c19 */ /* 0x000fe20008011605 */
[----:B------:R-:W-:Y:S01]  /*60e0*/  FMUL R10, R10, UR5 ;  /* 0x000000050a0a7c20 */ /* 0x000fe20008400000 */
[----:B------:R-:W-:-:S02]  /*60f0*/  ULDC UR4, c[0x0][0x608] ;  /* 0x0001820000047ab9 */ /* 0x000fc40000000800 */
[--C-:B------:R-:W-:Y:S01]  /*6100*/  SHF.R.U64 R20, R18, UR4, R5.reuse ;  /* 0x0000000412147c19 */ /* 0x100fe20008001205 */
[----:B------:R0:W1:Y:S01]  /*6110*/  F2I.U32.TRUNC.NTZ R22, R10 ;  /* 0x0000000a00167305 */ /* 0x000062000020f000 */
[----:B------:R-:W-:Y:S01]  /*6120*/  SHF.R.U32.HI R5, RZ, UR4, R5 ;  /* 0x00000004ff057c19 */ /* 0x000fe20008011605 */
[----:B------:R-:W-:-:S03]  /*6130*/  ULDC UR4, c[0x0][0x658] ;  /* 0x0001960000047ab9 */ /* 0x000fc60000000800 */
[--C-:B------:R-:W-:Y:S02]  /*6140*/  SHF.R.U64 R19, R20, UR4, R5.reuse ;  /* 0x0000000414137c19 */ /* 0x100fe40008001205 */
[----:B------:R-:W-:-:S03]  /*6150*/  SHF.R.U32.HI R23, RZ, UR4, R5 ;  /* 0x00000004ff177c19 */ /* 0x000fc60008011605 */
[----:B------:R-:W-:Y:S02]  /*6160*/  IMAD.MOV.U32 R4, RZ, RZ, R19 ;  /* 0x000000ffff047224 */ /* 0x000fe400078e0013 */
[----:B------:R-:W-:Y:S01]  /*6170*/  IMAD.MOV.U32 R5, RZ, RZ, R23 ;  /* 0x000000ffff057224 */ /* 0x000fe200078e0017 */
[----:B0-----:R-:W-:Y:S06]  /*6180*/  @!P1 BRA `(.L_x_117) ;  /* 0x0000000000289947 */ /* 0x001fec0003800000 */
        /* <DEDUP_REMOVED lines=10> */
.L_x_117:
[----:B------:R-:W-:Y:S01]  /*6230*/  ULDC UR4, c[0x0][0x648] ;  /* 0x0001920000047ab9 */ /* 0x000fe20000000800 */
[----:B-1----:R-:W-:Y:S01]  /*6240*/  IMAD.MOV R22, RZ, RZ, -R22 ;  /* 0x000000ffff167224 */ /* 0x002fe200078e0a16 */
[----:B------:R-:W-:Y:S01]  /*6250*/  SHF.R.U64 R5, R4, UR4, R5 ;  /* 0x0000000404057c19 */ /* 0x000fe20008001205 */
[----:B------:R-:W-:Y:S01]  /*6260*/  ULDC UR4, c[0x0][0x638] ;  /* 0x00018e0000047ab9 */ /* 0x000fe20000000800 */
[----:B------:R-:W-:Y:S01]  /*6270*/  LOP3.LUT R4, R20, UR17, RZ, 0xc0, !PT ;  /* 0x0000001114047c12 */ /* 0x000fe2000f8ec0ff */
[----:B--2---:R-:W-:Y:S01]  /*6280*/  @P4 IMAD R17, R21, R22, R6 ;  /* 0x0000001615114224 */ /* 0x004fe200078e0206 */
[----:B------:R-:W-:Y:S01]  /*6290*/  LOP3.LUT R18, R18, UR16, RZ, 0xc0, !PT ;  /* 0x0000001012127c12 */ /* 0x000fe2000f8ec0ff */
[----:B------:R-:W-:Y:S01]  /*62a0*/  IMAD.MOV R6, RZ, RZ, -R5 ;  /* 0x000000ffff067224 */ /* 0x000fe200078e0a05 */
[----:B------:R-:W-:Y:S01]  /*62b0*/  ULDC UR5, c[0x0][0x610] ;  /* 0x0001840000057ab9 */ /* 0x000fe20000000800 */
[----:B------:R-:W-:Y:S02]  /*62c0*/  IMAD R4, R5, UR18, R4 ;  /* 0x0000001205047c24 */ /* 0x000fe4000f8e0204 */
[----:B------:R-:W-:Y:S01]  /*62d0*/  IMAD R19, R6, UR4, R19 ;  /* 0x0000000406137c24 */ /* 0x000fe2000f8e0213 */
[----:B------:R-:W-:Y:S01]  /*62e0*/  ULDC UR4, c[0x0][0x600] ;  /* 0x0001800000047ab9 */ /* 0x000fe20000000800 */
[----:B------:R-:W-:-:S02]  /*62f0*/  IMAD R17, R4, UR5, R17 ;  /* 0x0000000504117c24 */ /* 0x000fc4000f8e0211 */
[----:B------:R-:W-:Y:S02]  /*6300*/  IMAD R6, R19, UR4, R18 ;  /* 0x0000000413067c24 */ /* 0x000fe4000f8e0212 */
[----:B------:R-:W-:Y:S02]  /*6310*/  IMAD.MOV.U32 R10, RZ, RZ, 0x1 ;  /* 0x00000001ff0a7424 */ /* 0x000fe400078e00ff */
[----:B------:R-:W-:Y:S01]  /*6320*/  IMAD.MOV.U32 R5, RZ, RZ, R16 ;  /* 0x000000ffff057224 */ /* 0x000fe200078e0010 */
[----:B------:R-:W-:Y:S02]  /*6330*/  SEL R4, R6, R17, !P4 ;  /* 0x0000001106047207 */ /* 0x000fe40006000000 */
[----:B------:R-:W-:-:S07]  /*6340*/  SEL R6, R17, R6, !P4 ;  /* 0x0000000611067207 */ /* 0x000fce0006000000 */
.L_x_115:
[----:B------:R-:W-:Y:S05]  /*6350*/  BSYNC B1 ;  /* 0x0000000000017941 */ /* 0x000fea0003800000 */
.L_x_114:
[----:B------:R-:W-:-:S13]  /*6360*/  LOP3.LUT P1, RZ, R10, 0xff, RZ, 0xc0, !PT ;  /* 0x000000ff0aff7812 */ /* 0x000fda000782c0ff */
[----:B------:R-:W-:Y:S05]  /*6370*/  @P1 BRA `(.L_x_118) ;  /* 0xfffffff400441947 */ /* 0x000fea000383ffff */
[----:B------:R-:W-:Y:S05]  /*6380*/  BSYNC B0 ;  /* 0x0000000000007941 */ /* 0x000fea0003800000 */
.L_x_106:
[----:B------:R-:W-:-:S03]  /*6390*/  UMOV UR4, 0xffffffff ;  /* 0xffffffff00047882 */ /* 0x000fc60000000000 */
[----:B------:R-:W-:Y:S05]  /*63a0*/  BRA.DIV UR4, `(.L_x_119) ;  /* 0x0000000604b87947 */ /* 0x000fea000b800000 */
[----:B------:R-:W-:-:S13]  /*63b0*/  ELECT P0, URZ, PT ;  /* 0x00000000003f782f */ /* 0x000fda0003800000 */
.L_x_138:
[----:B------:R-:W-:Y:S04]  /*63c0*/  BSSY B0, `(.L_x_120) ;  /* 0x0000046000007945 */ /* 0x000fe80003800000 */
[----:B------:R-:W-:Y:S05]  /*63d0*/  @!P0 BRA `(.L_x_121) ;  /* 0x0000000400108947 */ /* 0x000fea0003800000 */
[----:B------:R-:W-:-:S04]  /*63e0*/  LOP3.LUT R7, R7, 0x2, RZ, 0xfc, !PT ;  /* 0x0000000207077812 */ /* 0x000fc800078efcff */
[----:B------:R-:W-:-:S13]  /*63f0*/  ISETP.NE.AND P0, PT, R7, 0x3, PT ;  /* 0x000000030700780c */ /* 0x000fda0003f05270 */
[----:B------:R-:W-:Y:S05]  /*6400*/  @!P0 BRA `(.L_x_122) ;  /* 0x0000000000048947 */ /* 0x000fea0003800000 */
[----:B------:R-:W-:Y:S01]  /*6410*/  BPT.TRAP 0x1 ;  /* 0x000000040000795c */ /* 0x000fe20000300000 */
.L_x_122:
[----:B------:R-:W0:Y:S01]  /*6420*/  S2R R3, SR_CgaCtaId ;  /* 0x0000000000037919 */ /* 0x000e220000008800 */
[----:B------:R-:W-:Y:S02]  /*6430*/  MOV R0, 0x400 ;  /* 0x0000040000007802 */ /* 0x000fe40000000f00 */
[----:B------:R-:W-:Y:S02]  /*6440*/  SHF.L.U32 R2, R12, 0x1f, RZ ;  /* 0x0000001f0c027819 */ /* 0x000fe400000006ff */
[----:B0-----:R-:W-:-:S05]  /*6450*/  LEA R0, R3, R0, 0x18 ;  /* 0x0000000003007211 */ /* 0x001fca00078ec0ff */
[----:B------:R-:W-:-:S04]  /*6460*/  VIADD R0, R0, 0x38 ;  /* 0x0000003800007836 */ /* 0x000fc80000000000 */
[C---:B------:R-:W-:Y:S02]  /*6470*/  IMAD R5, R15.reuse, 0x8, R0 ;  /* 0x000000080f057824 */ /* 0x040fe400078e0200 */
[----:B------:R-:W-:Y:S02]  /*6480*/  VIADD R15, R15, 0x1 ;  /* 0x000000010f0f7836 */ /* 0x000fe40000000000 */
[----:B------:R-:W0:Y:S03]  /*6490*/  SYNCS.PHASECHK.TRANS64.TRYWAIT P0, [R5+URZ], R2 ;  /* 0x00000002050075a7 */ /* 0x000e26000800017f */
[----:B------:R-:W-:-:S04]  /*64a0*/  ISETP.NE.AND P1, PT, R15, 0x7, PT ;  /* 0x000000070f00780c */ /* 0x000fc80003f25270 */
[----:B------:R-:W-:Y:S02]  /*64b0*/  SEL R3, RZ, 0x1, P1 ;  /* 0x00000001ff037807 */ /* 0x000fe40000800000 */
[----:B------:R-:W-:Y:S02]  /*64c0*/  SEL R15, R15, RZ, P1 ;  /* 0x000000ff0f0f7207 */ /* 0x000fe40000800000 */
[----:B------:R-:W-:-:S03]  /*64d0*/  LOP3.LUT R12, R12, R3, RZ, 0x3c, !PT ;  /* 0x000000030c0c7212 */ /* 0x000fc600078e3cff */
[----:B------:R-:W-:Y:S01]  /*64e0*/  IMAD R7, R15, 0x8, R0 ;  /* 0x000000080f077824 */ /* 0x000fe200078e0200 */
[----:B------:R-:W-:Y:S01]  /*64f0*/  SHF.L.U32 R4, R12, 0x1f, RZ ;  /* 0x0000001f0c047819 */ /* 0x000fe200000006ff */
[----:B0-----:R-:W-:Y:S06]  /*6500*/  @!P0 BRA `(.L_x_123) ;  /* 0x0000000400848947 */ /* 0x001fec0003800000 */
.L_x_139:
[----:B------:R-:W1:Y:S01]  /*6510*/  SYNCS.PHASECHK.TRANS64.TRYWAIT P0, [R7+URZ], R4 ;  /* 0x00000004070075a7 */ /* 0x000e62000800017f */
[----:B0-----:R-:W-:-:S05]  /*6520*/  VIADD R2, R15, 0x1 ;  /* 0x000000010f027836 */ /* 0x001fca0000000000 */
[----:B------:R-:W-:-:S04]  /*6530*/  ISETP.NE.AND P1, PT, R2, 0x7, PT ;  /* 0x000000070200780c */ /* 0x000fc80003f25270 */
[----:B------:R-:W-:Y:S02]  /*6540*/  SEL R3, RZ, 0x1, P1 ;  /* 0x00000001ff037807 */ /* 0x000fe40000800000 */
[----:B------:R-:W-:Y:S02]  /*6550*/  SEL R9, R2, RZ, P1 ;  /* 0x000000ff02097207 */ /* 0x000fe40000800000 */
[----:B------:R-:W-:-:S03]  /*6560*/  LOP3.LUT R12, R12, R3, RZ, 0x3c, !PT ;  /* 0x000000030c0c7212 */ /* 0x000fc600078e3cff */
[----:B------:R-:W-:Y:S01]  /*6570*/  IMAD R6, R9, 0x8, R0 ;  /* 0x0000000809067824 */ /* 0x000fe200078e0200 */
[----:B------:R-:W-:Y:S01]  /*6580*/  SHF.L.U32 R5, R12, 0x1f, RZ ;  /* 0x0000001f0c057819 */ /* 0x000fe200000006ff */
[----:B-1----:R-:W-:Y:S06]  /*6590*/  @!P0 BRA `(.L_x_124) ;  /* 0x0000000400748947 */ /* 0x002fec0003800000 */
.L_x_140:
[----:B------:R-:W1:Y:S01]  /*65a0*/  SYNCS.PHASECHK.TRANS64.TRYWAIT P0, [R6+URZ], R5 ;  /* 0x00000005060075a7 */ /* 0x000e62000800017f */
[----:B------:R-:W-:-:S05]  /*65b0*/  VIADD R2, R9, 0x1 ;  /* 0x0000000109027836 */ /* 0x000fca0000000000 */
[----:B------:R-:W-:-:S04]  /*65c0*/  ISETP.NE.AND P1, PT, R2, 0x7, PT ;  /* 0x000000070200780c */ /* 0x000fc80003f25270 */
[----:B------:R-:W-:Y:S02]  /*65d0*/  SEL R3, RZ, 0x1, P1 ;  /* 0x00000001ff037807 */ /* 0x000fe40000800000 */
[----:B0-----:R-:W-:Y:S02]  /*65e0*/  SEL R7, R2, RZ, P1 ;  /* 0x000000ff02077207 */ /* 0x001fe40000800000 */
[----:B------:R-:W-:-:S03]  /*65f0*/  LOP3.LUT R12, R12, R3, RZ, 0x3c, !PT ;  /* 0x000000030c0c7212 */ /* 0x000fc600078e3cff */
[----:B------:R-:W-:Y:S01]  /*6600*/  IMAD R9, R7, 0x8, R0 ;  /* 0x0000000807097824 */ /* 0x000fe200078e0200 */
[----:B------:R-:W-:Y:S01]  /*6610*/  SHF.L.U32 R4, R12, 0x1f, RZ ;  /* 0x0000001f0c047819 */ /* 0x000fe200000006ff */
[----:B-1----:R-:W-:Y:S06]  /*6620*/  @!P0 BRA `(.L_x_125) ;  /* 0x0000000400648947 */ /* 0x002fec0003800000 */
.L_x_141:
[----:B------:R-:W1:Y:S01]  /*6630*/  SYNCS.PHASECHK.TRANS64.TRYWAIT P0, [R9+URZ], R4 ;  /* 0x00000004090075a7 */ /* 0x000e62000800017f */
[----:B------:R-:W-:-:S05]  /*6640*/  VIADD R2, R7, 0x1 ;  /* 0x0000000107027836 */ /* 0x000fca0000000000 */
[----:B------:R-:W-:-:S04]  /*6650*/  ISETP.NE.AND P1, PT, R2, 0x7, PT ;  /* 0x000000070200780c */ /* 0x000fc80003f25270 */
[----:B------:R-:W-:Y:S02]  /*6660*/  SEL R3, RZ, 0x1, P1 ;  /* 0x00000001ff037807 */ /* 0x000fe40000800000 */
[----:B------:R-:W-:Y:S02]  /*6670*/  SEL R7, R2, RZ, P1 ;  /* 0x000000ff02077207 */ /* 0x000fe40000800000 */
[----:B------:R-:W-:-:S03]  /*6680*/  LOP3.LUT R12, R12, R3, RZ, 0x3c, !PT ;  /* 0x000000030c0c7212 */ /* 0x000fc600078e3cff */
[----:B------:R-:W-:Y:S01]  /*6690*/  IMAD R8, R7, 0x8, R0 ;  /* 0x0000000807087824 */ /* 0x000fe200078e0200 */
[----:B0-----:R-:W-:Y:S01]  /*66a0*/  SHF.L.U32 R5, R12, 0x1f, RZ ;  /* 0x0000001f0c057819 */ /* 0x001fe200000006ff */
[----:B-1----:R-:W-:Y:S06]  /*66b0*/  @!P0 BRA `(.L_x_126) ;  /* 0x0000000400548947 */ /* 0x002fec0003800000 */
.L_x_142:
[----:B------:R-:W1:Y:S01]  /*66c0*/  SYNCS.PHASECHK.TRANS64.TRYWAIT P0, [R8+URZ], R5 ;  /* 0x00000005080075a7 */ /* 0x000e62000800017f */
[----:B------:R-:W-:-:S05]  /*66d0*/  VIADD R2, R7, 0x1 ;  /* 0x0000000107027836 */ /* 0x000fca0000000000 */
[----:B------:R-:W-:-:S04]  /*66e0*/  ISETP.NE.AND P1, PT, R2, 0x7, PT ;  /* 0x000000070200780c */ /* 0x000fc80003f25270 */
[----:B------:R-:W-:Y:S02]  /*66f0*/  SEL R3, RZ, 0x1, P1 ;  /* 0x00000001ff037807 */ /* 0x000fe40000800000 */
[----:B------:R-:W-:Y:S02]  /*6700*/  SEL R7, R2, RZ, P1 ;  /* 0x000000ff02077207 */ /* 0x000fe40000800000 */
[----:B0-----:R-:W-:-:S03]  /*6710*/  LOP3.LUT R9, R12, R3, RZ, 0x3c, !PT ;  /* 0x000000030c097212 */ /* 0x001fc600078e3cff */
[----:B------:R-:W-:Y:S01]  /*6720*/  IMAD R11, R7, 0x8, R0 ;  /* 0x00000008070b7824 */ /* 0x000fe200078e0200 */
[----:B------:R-:W-:Y:S01]  /*6730*/  SHF.L.U32 R6, R9, 0x1f, RZ ;  /* 0x0000001f09067819 */ /* 0x000fe200000006ff */
[----:B-1----:R-:W-:Y:S06]  /*6740*/  @!P0 BRA `(.L_x_127) ;  /* 0x0000000400448947 */ /* 0x002fec0003800000 */
.L_x_143:
[----:B------:R-:W1:Y:S01]  /*6750*/  SYNCS.PHASECHK.TRANS64.TRYWAIT P0, [R11+URZ], R6 ;  /* 0x000000060b0075a7 */ /* 0x000e62000800017f */
[----:B------:R-:W-:-:S05]  /*6760*/  VIADD R2, R7, 0x1 ;  /* 0x0000000107027836 */ /* 0x000fca0000000000 */
[----:B------:R-:W-:-:S04]  /*6770*/  ISETP.NE.AND P1, PT, R2, 0x7, PT ;  /* 0x000000070200780c */ /* 0x000fc80003f25270 */
[----:B------:R-:W-:Y:S02]  /*6780*/  SEL R4, RZ, 0x1, P1 ;  /* 0x00000001ff047807 */ /* 0x000fe40000800000 */
[----:B------:R-:W-:Y:S02]  /*6790*/  SEL R3, R2, RZ, P1 ;  /* 0x000000ff02037207 */ /* 0x000fe40000800000 */
[----:B------:R-:W-:Y:S01]  /*67a0*/  LOP3.LUT R4, R9, R4, RZ, 0x3c, !PT ;  /* 0x0000000409047212 */ /* 0x000fe200078e3cff */
[----:B-1----:R-:W-:Y:S06]  /*67b0*/  @!P0 BRA `(.L_x_128) ;  /* 0x00000004003c8947 */ /* 0x002fec0003800000 */
.L_x_144:
[----:B------:R-:W-:Y:S01]  /*67c0*/  IMAD R3, R3, 0x8, R0 ;  /* 0x0000000803037824 */ /* 0x000fe200078e0200 */
[----:B------:R-:W-:-:S07]  /*67d0*/  SHF.L.U32 R0, R4, 0x1f, RZ ;  /* 0x0000001f04007819 */ /* 0x000fce00000006ff */
.L_x_129:
[----:B--2---:R2:W3:Y:S02]  /*67e0*/  SYNCS.PHASECHK.TRANS64.TRYWAIT P0, [R3+URZ], R0 ;  /* 0x00000000030075a7 */ /* 0x0044e4000800017f */
[----:B---3--:R-:W-:Y:S05]  /*67f0*/  @!P0 NANOSLEEP.SYNCS 0x989680 ;  /* 0x009896800000895d */ /* 0x008fea0003900000 */
[----:B------:R-:W3:Y:S02]  /*6800*/  @!P0 SYNCS.PHASECHK.TRANS64 P0, [R3+URZ], R0 ;  /* 0x00000000030085a7 */ /* 0x000ee4000800007f */
[----:B---3--:R-:W-:Y:S05]  /*6810*/  @!P0 BRA `(.L_x_129) ;  /* 0xfffffffc00f08947 */ /* 0x008fea000383ffff */
.L_x_121:
[----:B------:R-:W-:Y:S05]  /*6820*/  BSYNC B0 ;  /* 0x0000000000007941 */ /* 0x000fea0003800000 */
.L_x_120:
[----:B------:R-:W-:Y:S05]  /*6830*/  EXIT ;  /* 0x000000000000794d */ /* 0x000fea0003800000 */
.L_x_15:
[----:B0-----:R-:W-:-:S04]  /*6840*/  IMAD.U32 R15, RZ, RZ, UR11 ;  /* 0x0000000bff0f7e24 */ /* 0x001fc8000f8e00ff */
[----:B------:R0:W1:Y:S03]  /*6850*/  SYNCS.PHASECHK.TRANS64.TRYWAIT P0, [R15+URZ+-0x8], R14 ;  /* 0xfffff80e0f0075a7 */ /* 0x000066000800017f */
[----:B-1----:R-:W-:Y:S05]  /*6860*/  @!P0 NANOSLEEP.SYNCS 0x989680 ;  /* 0x009896800000895d */ /* 0x002fea0003900000 */
[----:B------:R-:W1:Y:S02]  /*6870*/  @!P0 SYNCS.PHASECHK.TRANS64 P0, [R15+URZ+-0x8], R14 ;  /* 0xfffff80e0f0085a7 */ /* 0x000e64000800007f */
[----:B-1----:R-:W-:Y:S05]  /*6880*/  @!P0 BRA `(.L_x_15) ;  /* 0xfffffffc00ec8947 */ /* 0x002fea000383ffff */
[----:B------:R-:W-:Y:S05]  /*6890*/  BRA `(.L_x_130) ;  /* 0xffffffac002c7947 */ /* 0x000fea000383ffff */
.L_x_20:
[----:B-1----:R-:W-:-:S04]  /*68a0*/  IMAD.U32 R15, RZ, RZ, UR6 ;  /* 0x00000006ff0f7e24 */ /* 0x002fc8000f8e00ff */
[----:B------:R1:W2:Y:S03]  /*68b0*/  SYNCS.PHASECHK.TRANS64.TRYWAIT P0, [R15+URZ], R14 ;  /* 0x0000000e0f0075a7 */ /* 0x0002a6000800017f */
[----:B--2---:R-:W-:Y:S05]  /*68c0*/  @!P0 NANOSLEEP.SYNCS 0x989680 ;  /* 0x009896800000895d */ /* 0x004fea0003900000 */
[----:B------:R-:W2:Y:S02]  /*68d0*/  @!P0 SYNCS.PHASECHK.TRANS64 P0, [R15+URZ], R14 ;  /* 0x0000000e0f0085a7 */ /* 0x000ea4000800007f */
[----:B--2---:R-:W-:Y:S05]  /*68e0*/  @!P0 BRA `(.L_x_20) ;  /* 0xfffffffc00ec8947 */ /* 0x004fea000383ffff */
[----:B------:R-:W-:Y:S05]  /*68f0*/  BRA `(.L_x_19) ;  /* 0xffffffac00d47947 */ /* 0x000fea000383ffff */
.L_x_26:
[----:B-1----:R-:W-:-:S04]  /*6900*/  IMAD.U32 R16, RZ, RZ, UR16 ;  /* 0x00000010ff107e24 */ /* 0x002fc8000f8e00ff */
[----:B------:R1:W2:Y:S03]  /*6910*/  SYNCS.PHASECHK.TRANS64.TRYWAIT P0, [R16+URZ], R15 ;  /* 0x0000000f100075a7 */ /* 0x0002a6000800017f */
[----:B--2---:R-:W-:Y:S05]  /*6920*/  @!P0 NANOSLEEP.SYNCS 0x989680 ;  /* 0x009896800000895d */ /* 0x004fea0003900000 */
[----:B------:R-:W2:Y:S02]  /*6930*/  @!P0 SYNCS.PHASECHK.TRANS64 P0, [R16+URZ], R15 ;  /* 0x0000000f100085a7 */ /* 0x000ea4000800007f */
[----:B--2---:R-:W-:Y:S05]  /*6940*/  @!P0 BRA `(.L_x_26) ;  /* 0xfffffffc00ec8947 */ /* 0x004fea000383ffff */
[----:B------:R-:W-:Y:S05]  /*6950*/  BRA `(.L_x_25) ;  /* 0xffffffb400587947 */ /* 0x000fea000383ffff */
.L_x_34:
[----:B0-----:R-:W-:-:S04]  /*6960*/  IMAD.U32 R15, RZ, RZ, UR11 ;  /* 0x0000000bff0f7e24 */ /* 0x001fc8000f8e00ff */
[----:B------:R0:W1:Y:S03]  /*6970*/  SYNCS.PHASECHK.TRANS64.TRYWAIT P0, [R15+URZ+0x8], R14 ;  /* 0x0000080e0f0075a7 */ /* 0x000066000800017f */
[----:B-1----:R-:W-:Y:S05]  /*6980*/  @!P0 NANOSLEEP.SYNCS 0x989680 ;  /* 0x009896800000895d */ /* 0x002fea0003900000 */
[----:B------:R-:W1:Y:S02]  /*6990*/  @!P0 SYNCS.PHASECHK.TRANS64 P0, [R15+URZ+0x8], R14 ;  /* 0x0000080e0f0085a7 */ /* 0x000e64000800007f */
[----:B-1----:R-:W-:Y:S05]  /*69a0*/  @!P0 BRA `(.L_x_34) ;  /* 0xfffffffc00ec8947 */ /* 0x002fea000383ffff */
[----:B------:R-:W-:Y:S05]  /*69b0*/  BRA `(.L_x_131) ;  /* 0xffffffbc00d07947 */ /* 0x000fea000383ffff */
.L_x_107:
[----:B------:R-:W-:Y:S01]  /*69c0*/  BSSY B1, `(.L_x_132) ;  /* 0x0000006000017945 */ /* 0x000fe20003800000 */
[----:B------:R-:W-:-:S07]  /*69d0*/  IMAD.MOV.U32 R10, RZ, RZ, -0x1 ;  /* 0xffffffffff0a7424 */ /* 0x000fce00078e00ff */
[----:B------:R-:W-:Y:S05]  /*69e0*/  WARPSYNC.COLLECTIVE R10, `(.L_x_133) ;  /* 0x000000000a0c7348 */ /* 0x000fea0003c00000 */
[----:B------:R-:W-:Y:S02]  /*69f0*/  ELECT P1, UR62, PT ;  /* 0x00000000003e782f */ /* 0x000fe40003820000 */
[----:B------:R-:W-:Y:S01]  /*6a00*/  MOV R10, UR62 ;  /* 0x0000003e000a7c02 */ /* 0x000fe20008000f00 */
[----:B------:R-:W-:Y:S10]  /*6a10*/  ENDCOLLECTIVE ;  /* 0x000000000000791b */ /* 0x000ff40003800000 */
.L_x_133:
[----:B------:R-:W-:Y:S05]  /*6a20*/  BSYNC B1 ;  /* 0x0000000000017941 */ /* 0x000fea0003800000 */
.L_x_132:
[----:B------:R-:W-:Y:S05]  /*6a30*/  BRA `(.L_x_134) ;  /* 0xffffffec00a07947 */ /* 0x000fea000383ffff */
.L_x_110:
[----:B-1----:R1:W2:Y:S02]  /*6a40*/  SYNCS.PHASECHK.TRANS64.TRYWAIT P1, [R19+URZ+0x38], R10 ;  /* 0x0000380a130075a7 */ /* 0x0022a4000802017f */
[----:B--2---:R-:W-:Y:S05]  /*6a50*/  @!P1 NANOSLEEP.SYNCS 0x989680 ;  /* 0x009896800000995d */ /* 0x004fea0003900000 */
[----:B------:R-:W2:Y:S02]  /*6a60*/  @!P1 SYNCS.PHASECHK.TRANS64 P1, [R19+URZ+0x38], R10 ;  /* 0x0000380a130095a7 */ /* 0x000ea4000802007f */
[----:B--2---:R-:W-:Y:S05]  /*6a70*/  @!P1 BRA `(.L_x_110) ;  /* 0xfffffffc00f09947 */ /* 0x004fea000383ffff */
[----:B------:R-:W-:Y:S05]  /*6a80*/  BRA `(.L_x_135) ;  /* 0xffffffec00d47947 */ /* 0x000fea000383ffff */
.L_x_119:
[----:B------:R-:W-:Y:S01]  /*6a90*/  BSSY B0, `(.L_x_136) ;  /* 0x0000006000007945 */ /* 0x000fe20003800000 */
[----:B------:R-:W-:-:S07]  /*6aa0*/  IMAD.MOV.U32 R10, RZ, RZ, -0x1 ;  /* 0xffffffffff0a7424 */ /* 0x000fce00078e00ff */
[----:B------:R-:W-:Y:S05]  /*6ab0*/  WARPSYNC.COLLECTIVE R10, `(.L_x_137) ;  /* 0x000000000a0c7348 */ /* 0x000fea0003c00000 */
[----:B------:R-:W-:Y:S02]  /*6ac0*/  ELECT P1, UR62, PT ;  /* 0x00000000003e782f */ /* 0x000fe40003820000 */
[----:B------:R-:W-:Y:S01]  /*6ad0*/  MOV R10, UR62 ;  /* 0x0000003e000a7c02 */ /* 0x000fe20008000f00 */
[----:B------:R-:W-:Y:S10]  /*6ae0*/  ENDCOLLECTIVE ;  /* 0x000000000000791b */ /* 0x000ff40003800000 */
.L_x_137:
[----:B------:R-:W-:Y:S05]  /*6af0*/  BSYNC B0 ;  /* 0x0000000000007941 */ /* 0x000fea0003800000 */
.L_x_136:
[----:B------:R-:W-:Y:S01]  /*6b00*/  PLOP3.LUT P0, PT, P1, PT, PT, 0x80, 0x0 ;  /* 0x000000000000781c */ /* 0x000fe20000f0f070 */
[----:B------:R-:W-:-:S12]  /*6b10*/  BRA `(.L_x_138) ;  /* 0xfffffff800287947 */ /* 0x000fd8000383ffff */
.L_x_123:
[----:B0-----:R0:W1:Y:S02]  /*6b20*/  SYNCS.PHASECHK.TRANS64.TRYWAIT P0, [R5+URZ], R2 ;  /* 0x00000002050075a7 */ /* 0x001064000800017f */
[----:B-1----:R-:W-:Y:S05]  /*6b30*/  @!P0 NANOSLEEP.SYNCS 0x989680 ;  /* 0x009896800000895d */ /* 0x002fea0003900000 */
[----:B------:R-:W1:Y:S02]  /*6b40*/  @!P0 SYNCS.PHASECHK.TRANS64 P0, [R5+URZ], R2 ;  /* 0x00000002050085a7 */ /* 0x000e64000800007f */
[----:B-1----:R-:W-:Y:S05]  /*6b50*/  @!P0 BRA `(.L_x_123) ;  /* 0xfffffffc00f08947 */ /* 0x002fea000383ffff */
[----:B------:R-:W-:Y:S05]  /*6b60*/  BRA `(.L_x_139) ;  /* 0xfffffff800687947 */ /* 0x000fea000383ffff */
.L_x_124:
[----:B0-----:R0:W1:Y:S02]  /*6b70*/  SYNCS.PHASECHK.TRANS64.TRYWAIT P0, [R7+URZ], R4 ;  /* 0x00000004070075a7 */ /* 0x001064000800017f */
[----:B-1----:R-:W-:Y:S05]  /*6b80*/  @!P0 NANOSLEEP.SYNCS 0x989680 ;  /* 0x009896800000895d */ /* 0x002fea0003900000 */
[----:B------:R-:W1:Y:S02]  /*6b90*/  @!P0 SYNCS.PHASECHK.TRANS64 P0, [R7+URZ], R4 ;  /* 0x00000004070085a7 */ /* 0x000e64000800007f */
[----:B-1----:R-:W-:Y:S05]  /*6ba0*/  @!P0 BRA `(.L_x_124) ;  /* 0xfffffffc00f08947 */ /* 0x002fea000383ffff */
[----:B------:R-:W-:Y:S05]  /*6bb0*/  BRA `(.L_x_140) ;  /* 0xfffffff800787947 */ /* 0x000fea000383ffff */
.L_x_125:
[----:B0-----:R0:W1:Y:S02]  /*6bc0*/  SYNCS.PHASECHK.TRANS64.TRYWAIT P0, [R6+URZ], R5 ;  /* 0x00000005060075a7 */ /* 0x001064000800017f */
[----:B-1----:R-:W-:Y:S05]  /*6bd0*/  @!P0 NANOSLEEP.SYNCS 0x989680 ;  /* 0x009896800000895d */ /* 0x002fea0003900000 */
[----:B------:R-:W1:Y:S02]  /*6be0*/  @!P0 SYNCS.PHASECHK.TRANS64 P0, [R6+URZ], R5 ;  /* 0x00000005060085a7 */ /* 0x000e64000800007f */
[----:B-1----:R-:W-:Y:S05]  /*6bf0*/  @!P0 BRA `(.L_x_125) ;  /* 0xfffffffc00f08947 */ /* 0x002fea000383ffff */
[----:B------:R-:W-:Y:S05]  /*6c00*/  BRA `(.L_x_141) ;  /* 0xfffffff800887947 */ /* 0x000fea000383ffff */
.L_x_126:
[----:B0-----:R0:W1:Y:S02]  /*6c10*/  SYNCS.PHASECHK.TRANS64.TRYWAIT P0, [R9+URZ], R4 ;  /* 0x00000004090075a7 */ /* 0x001064000800017f */
[----:B-1----:R-:W-:Y:S05]  /*6c20*/  @!P0 NANOSLEEP.SYNCS 0x989680 ;  /* 0x009896800000895d */ /* 0x002fea0003900000 */
[----:B------:R-:W1:Y:S02]  /*6c30*/  @!P0 SYNCS.PHASECHK.TRANS64 P0, [R9+URZ], R4 ;  /* 0x00000004090085a7 */ /* 0x000e64000800007f */
[----:B-1----:R-:W-:Y:S05]  /*6c40*/  @!P0 BRA `(.L_x_126) ;  /* 0xfffffffc00f08947 */ /* 0x002fea000383ffff */
[----:B------:R-:W-:Y:S05]  /*6c50*/  BRA `(.L_x_142) ;  /* 0xfffffff800987947 */ /* 0x000fea000383ffff */
.L_x_127:
[----:B0-----:R0:W1:Y:S02]  /*6c60*/  SYNCS.PHASECHK.TRANS64.TRYWAIT P0, [R8+URZ], R5 ;  /* 0x00000005080075a7 */ /* 0x001064000800017f */
[----:B-1----:R-:W-:Y:S05]  /*6c70*/  @!P0 NANOSLEEP.SYNCS 0x989680 ;  /* 0x009896800000895d */ /* 0x002fea0003900000 */
[----:B------:R-:W1:Y:S02]  /*6c80*/  @!P0 SYNCS.PHASECHK.TRANS64 P0, [R8+URZ], R5 ;  /* 0x00000005080085a7 */ /* 0x000e64000800007f */
[----:B-1----:R-:W-:Y:S05]  /*6c90*/  @!P0 BRA `(.L_x_127) ;  /* 0xfffffffc00f08947 */ /* 0x002fea000383ffff */
[----:B------:R-:W-:Y:S05]  /*6ca0*/  BRA `(.L_x_143) ;  /* 0xfffffff800a87947 */ /* 0x000fea000383ffff */
.L_x_128:
[----:B-1----:R1:W2:Y:S02]  /*6cb0*/  SYNCS.PHASECHK.TRANS64.TRYWAIT P0, [R11+URZ], R6 ;  /* 0x000000060b0075a7 */ /* 0x0022a4000800017f */
[----:B--2---:R-:W-:Y:S05]  /*6cc0*/  @!P0 NANOSLEEP.SYNCS 0x989680 ;  /* 0x009896800000895d */ /* 0x004fea0003900000 */
[----:B------:R-:W2:Y:S02]  /*6cd0*/  @!P0 SYNCS.PHASECHK.TRANS64 P0, [R11+URZ], R6 ;  /* 0x000000060b0085a7 */ /* 0x000ea4000800007f */
[----:B--2---:R-:W-:Y:S05]  /*6ce0*/  @!P0 BRA `(.L_x_128) ;  /* 0xfffffffc00f08947 */ /* 0x004fea000383ffff */
[----:B------:R-:W-:Y:S05]  /*6cf0*/  BRA `(.L_x_144) ;  /* 0xfffffff800b07947 */ /* 0x000fea000383ffff */
.L_x_145:
[----:B------:R-:W-:-:S00]  /*6d00*/  BRA `(.L_x_145) ;  /* 0xfffffffc00fc7947 */ /* 0x000fc0000383ffff */
[----:B------:R-:W-:-:S00]  /*6d10*/  NOP ;  /* 0x0000000000007918 */ /* 0x000fc00000000000 */
        /* <DEDUP_REMOVED lines=14> */
.L_x_146:


//--------------------- .nv.shared._ZN7cutlass13device_kernelINS_4gemm6kernel13GemmUniversalIN4cute5tupleIJiiiiEEENS1_10collective13CollectiveMmaINS1_37MainloopSm90TmaGmmaWarpSpecializedFP8ILi7ENS5_IJNS4_1CILi1EEESB_SB_EEENS1_32KernelTmaWarpSpecializedPingpongEEENS5_IJNSA_ILi64EEESF_NSA_ILi128EEEEEENS_12float_e5m2_tENS5_IJlSB_lEEESI_SJ_NS4_8TiledMMAINS4_8MMA_AtomIJNS4_4SM904GMMA30MMA_64x64x32_F32E5M2E5M2_SS_TNILNSN_7ScaleInE1ELSP_1EEEEEENS4_6LayoutISC_NS5_IJNSA_ILi0EEEST_ST_EEEEENS5_IJNS4_10UnderscoreESW_SW_EEEEENS4_13SM90_TMA_LOADENS4_14ComposedLayoutINS4_7SwizzleILi3ELi4ELi3EEENS4_18smem_ptr_flag_bitsILi8EEENSS_INS5_IJNSA_ILi8EEESG_EEENS5_IJSG_SB_EEEEEEEvNS4_8identityESZ_S19_vS1A_EENS_8epilogue10collective6detail29Sm90TmaWarpSpecializedAdapterINS1D_15DefaultEpilogueISI_SJ_SJ_NS1C_6thread17LinearCombinationISI_Li1EffLNS1H_9ScaleType4KindE0ELNS_15FloatRoundStyleE2ESI_EENS1_15EpilogueDefaultEEEEEvvEEEEvNT_6ParamsE --------------------------
	.section	.nv.shared._ZN7cutlass13device_kernelINS_4gemm6kernel13GemmUniversalIN4cute5tupleIJiiiiEEENS1_10collective13CollectiveMmaINS1_37MainloopSm90TmaGmmaWarpSpecializedFP8ILi7ENS5_IJNS4_1CILi1EEESB_SB_EEENS1_32KernelTmaWarpSpecializedPingpongEEENS5_IJNSA_ILi64EEESF_NSA_ILi128EEEEEENS_12float_e5m2_tENS5_IJlSB_lEEESI_SJ_NS4_8TiledMMAINS4_8MMA_AtomIJNS4_4SM904GMMA30MMA_64x64x32_F32E5M2E5M2_SS_TNILNSN_7ScaleInE1ELSP_1EEEEEENS4_6LayoutISC_NS5_IJNSA_ILi0EEEST_ST_EEEEENS5_IJNS4_10UnderscoreESW_SW_EEEEENS4_13SM90_TMA_LOADENS4_14ComposedLayoutINS4_7SwizzleILi3ELi4ELi3EEENS4_18smem_ptr_flag_bitsILi8EEENSS_INS5_IJNSA_ILi8EEESG_EEENS5_IJSG_SB_EEEEEEEvNS4_8identityESZ_S19_vS1A_EENS_8epilogue10collective6detail29Sm90TmaWarpSpecializedAdapterINS1D_15DefaultEpilogueISI_SJ_SJ_NS1C_6thread17LinearCombinationISI_Li1EffLNS1H_9ScaleType4KindE0ELNS_15FloatRoundStyleE2ESI_EENS1_15EpilogueDefaultEEEEEvvEEEEvNT_6ParamsE,"aw",@nobits
	.sectionflags	@""
	.align	16
	.zero		1024


//--------------------- .nv.shared.reserved.0     --------------------------
	.section	.nv.shared.reserved.0,"aw",@nobits
	.weak		__nv_reservedSMEM_offset_0_alias
	.size		__nv_reservedSMEM_offset_0_alias, 0, 0
	.other		__nv_reservedSMEM_offset_0_alias,@"STO_CUDA_RESERVED_SHARED STV_DEFAULT"
__nv_reservedSMEM_offset_0_alias:
	.zero		0


//--------------------- .nv.global                --------------------------
	.section	.nv.global,"aw",@nobits
.nv.global:
	.type		_ZN40_INTERNAL_4d54d9db_4_k_cu_522f3306_296814cute1_E,@object
	.size		_ZN40_INTERNAL_4d54d9db_4_k_cu_522f3306_296814cute1_E,(_ZN40_INTERNAL_4d54d9db_4_k_cu_522f3306_296814cuda3std3__45__cpo6cbeginE - _ZN40_INTERNAL_4d54d9db_4_k_cu_522f3306_296814cute1_E)
_ZN40_INTERNAL_4d54d9db_4_k_cu_522f3306_296814cute1_E:
	.zero		1
	.type		_ZN40_INTERNAL_4d54d9db_4_k_cu_522f3306_296814cuda3std3__45__cpo6cbeginE,@object
	.size		_ZN40_INTERNAL_4d54d9db_4_k_cu_522f3306_296814cuda3std3__45__cpo6cbeginE,(_ZN40_INTERNAL_4d54d9db_4_k_cu_522f3306_296814cuda3std3__48in_placeE - _ZN40_INTERNAL_4d54d9db_4_k_cu_522f3306_296814cuda3std3__45__cpo6cbeginE)
_ZN40_INTERNAL_4d54d9db_4_k_cu_522f3306_296814cuda3std3__45__cpo6cbeginE:
	.zero		1
	.type		_ZN40_INTERNAL_4d54d9db_4_k_cu_522f3306_296814cuda3std3__48in_placeE,@object
	.size		_ZN40_INTERNAL_4d54d9db_4_k_cu_522f3306_296814cuda3std3__48in_placeE,(_ZN40_INTERNAL_4d54d9db_4_k_cu_522f3306_296814cuda3std6ranges3__45__cpo9iter_moveE - _ZN40_INTERNAL_4d54d9db_4_k_cu_522f3306_296814cuda3std3__48in_placeE)
_ZN40_INTERNAL_4d54d9db_4_k_cu_522f3306_296814cuda3std3__48in_placeE:
	.zero		1
	.type		_ZN40_INTERNAL_4d54d9db_4_k_cu_522f3306_296814cuda3std6ranges3__45__cpo9iter_moveE,@object
	.size		_ZN40_INTERNAL_4d54d9db_4_k_cu_522f3306_296814cuda3std6ranges3__45__cpo9iter_moveE,(_ZN40_INTERNAL_4d54d9db_4_k_cu_522f3306_296814cuda3std3__45__cpo5beginE - _ZN40_INTERNAL_4d54d9db_4_k_cu_522f3306_296814cuda3std6ranges3__45__cpo9iter_moveE)
_ZN40_INTERNAL_4d54d9db_4_k_cu_522f3306_296814cuda3std6ranges3__45__cpo9iter_moveE:
	.zero		1
	.type		_ZN40_INTERNAL_4d54d9db_4_k_cu_522f3306_296814cuda3std3__45__cpo5beginE,@object
	.size		_ZN40_INTERNAL_4d54d9db_4_k_cu_522f3306_296814cuda3std3__45__cpo5beginE,(_ZN40_INTERNAL_4d54d9db_4_k_cu_522f3306_296814cuda3std3__442_GLOBAL__N__4d54d9db_4_k_cu_522f3306_296816ignoreE - _ZN40_INTERNAL_4d54d9db_4_k_cu_522f3306_296814cuda3std3__45__cpo5beginE)
_ZN40_INTERNAL_4d54d9db_4_k_cu_522f3306_296814cuda3std3__45__cpo5beginE:
	.zero		1
	.type		_ZN40_INTERNAL_4d54d9db_4_k_cu_522f3306_296814cuda3std3__442_GLOBAL__N__4d54d9db_4_k_cu_522f3306_296816ignoreE,@object
	.size		_ZN40_INTERNAL_4d54d9db_4_k_cu_522f3306_296814cuda3std3__442_GLOBAL__N__4d54d9db_4_k_cu_522f3306_296816ignoreE,(_ZN40_INTERNAL_4d54d9db_4_k_cu_522f3306_296814cute7productE - _ZN40_INTERNAL_4d54d9db_4_k_cu_522f3306_296814cuda3std3__442_GLOBAL__N__4d54d9db_4_k_cu_522f3306_296816ignoreE)
_ZN40_INTERNAL_4d54d9db_4_k_cu_522f3306_296814cuda3std3__442_GLOBAL__N__4d54d9db_4_k_cu_522f3306_296816ignoreE:
	.zero		1
	.type		_ZN40_INTERNAL_4d54d9db_4_k_cu_522f3306_296814cute7productE,@object
	.size		_ZN40_INTERNAL_4d54d9db_4_k_cu_522f3306_296814cute7productE,(_ZN40_INTERNAL_4d54d9db_4_k_cu_522f3306_296814cuda3std3__45__cpo3endE - _ZN40_INTERNAL_4d54d9db_4_k_cu_522f3306_296814cute7productE)
_ZN40_INTERNAL_4d54d9db_4_k_cu_522f3306_296814cute7productE:
	.zero		1
	.type		_ZN40_INTERNAL_4d54d9db_4_k_cu_522f3306_296814cuda3std3__45__cpo3endE,@object
	.size		_ZN40_INTERNAL_4d54d9db_4_k_cu_522f3306_296814cuda3std3__45__cpo3endE,(_ZN40_INTERNAL_4d54d9db_4_k_cu_522f3306_296814cuda3std3__419piecewise_constructE - _ZN40_INTERNAL_4d54d9db_4_k_cu_522f3306_296814cuda3std3__45__cpo3endE)
_ZN40_INTERNAL_4d54d9db_4_k_cu_522f3306_296814cuda3std3__45__cpo3endE:
	.zero		1
	.type		_ZN40_INTERNAL_4d54d9db_4_k_cu_522f3306_296814cuda3std3__419piecewise_constructE,@object
	.size		_ZN40_INTERNAL_4d54d9db_4_k_cu_522f3306_296814cuda3std3__419piecewise_constructE,(_ZN40_INTERNAL_4d54d9db_4_k_cu_522f3306_296814cuda3std3__45__cpo4cendE - _ZN40_INTERNAL_4d54d9db_4_k_cu_522f3306_296814cuda3std3__419piecewise_constructE)
_ZN40_INTERNAL_4d54d9db_4_k_cu_522f3306_296814cuda3std3__419piecewise_constructE:
	.zero		1
	.type		_ZN40_INTERNAL_4d54d9db_4_k_cu_522f3306_296814cuda3std3__45__cpo4cendE,@object
	.size		_ZN40_INTERNAL_4d54d9db_4_k_cu_522f3306_296814cuda3std3__45__cpo4cendE,(_ZN40_INTERNAL_4d54d9db_4_k_cu_522f3306_296814cuda3std6ranges3__45__cpo4swapE - _ZN40_INTERNAL_4d54d9db_4_k_cu_522f3306_296814cuda3std3__45__cpo4cendE)
_ZN40_INTERNAL_4d54d9db_4_k_cu_522f3306_296814cuda3std3__45__cpo4cendE:
	.zero		1
	.type		_ZN40_INTERNAL_4d54d9db_4_k_cu_522f3306_296814cuda3std6ranges3__45__cpo4swapE,@object
	.size		_ZN40_INTERNAL_4d54d9db_4_k_cu_522f3306_296814cuda3std6ranges3__45__cpo4swapE,(.L_7 - _ZN40_INTERNAL_4d54d9db_4_k_cu_522f3306_296814cuda3std6ranges3__45__cpo4swapE)
_ZN40_INTERNAL_4d54d9db_4_k_cu_522f3306_296814cuda3std6ranges3__45__cpo4swapE:
	.zero		1
.L_7:


//--------------------- .nv.constant0._ZN7cutlass13device_kernelINS_4gemm6kernel13GemmUniversalIN4cute5tupleIJiiiiEEENS1_10collective13CollectiveMmaINS1_37MainloopSm90TmaGmmaWarpSpecializedFP8ILi7ENS5_IJNS4_1CILi1EEESB_SB_EEENS1_32KernelTmaWarpSpecializedPingpongEEENS5_IJNSA_ILi64EEESF_NSA_ILi128EEEEEENS_12float_e5m2_tENS5_IJlSB_lEEESI_SJ_NS4_8TiledMMAINS4_8MMA_AtomIJNS4_4SM904GMMA30MMA_64x64x32_F32E5M2E5M2_SS_TNILNSN_7ScaleInE1ELSP_1EEEEEENS4_6LayoutISC_NS5_IJNSA_ILi0EEEST_ST_EEEEENS5_IJNS4_10UnderscoreESW_SW_EEEEENS4_13SM90_TMA_LOADENS4_14ComposedLayoutINS4_7SwizzleILi3ELi4ELi3EEENS4_18smem_ptr_flag_bitsILi8EEENSS_INS5_IJNSA_ILi8EEESG_EEENS5_IJSG_SB_EEEEEEEvNS4_8identityESZ_S19_vS1A_EENS_8epilogue10collective6detail29Sm90TmaWarpSpecializedAdapterINS1D_15DefaultEpilogueISI_SJ_SJ_NS1C_6thread17LinearCombinationISI_Li1EffLNS1H_9ScaleType4KindE0ELNS_15FloatRoundStyleE2ESI_EENS1_15EpilogueDefaultEEEEEvvEEEEvNT_6ParamsE --------------------------
	.section	.nv.constant0._ZN7cutlass13device_kernelINS_4gemm6kernel13GemmUniversalIN4cute5tupleIJiiiiEEENS1_10collective13CollectiveMmaINS1_37MainloopSm90TmaGmmaWarpSpecializedFP8ILi7ENS5_IJNS4_1CILi1EEESB_SB_EEENS1_32KernelTmaWarpSpecializedPingpongEEENS5_IJNSA_ILi64EEESF_NSA_ILi128EEEEEENS_12float_e5m2_tENS5_IJlSB_lEEESI_SJ_NS4_8TiledMMAINS4_8MMA_AtomIJNS4_4SM904GMMA30MMA_64x64x32_F32E5M2E5M2_SS_TNILNSN_7ScaleInE1ELSP_1EEEEEENS4_6LayoutISC_NS5_IJNSA_ILi0EEEST_ST_EEEEENS5_IJNS4_10UnderscoreESW_SW_EEEEENS4_13SM90_TMA_LOADENS4_14ComposedLayoutINS4_7SwizzleILi3ELi4ELi3EEENS4_18smem_ptr_flag_bitsILi8EEENSS_INS5_IJNSA_ILi8EEESG_EEENS5_IJSG_SB_EEEEEEEvNS4_8identityESZ_S19_vS1A_EENS_8epilogue10collective6detail29Sm90TmaWarpSpecializedAdapterINS1D_15DefaultEpilogueISI_SJ_SJ_NS1C_6thread17LinearCombinationISI_Li1EffLNS1H_9ScaleType4KindE0ELNS_15FloatRoundStyleE2ESI_EENS1_15EpilogueDefaultEEEEEvvEEEEvNT_6ParamsE,"a",@progbits
	.sectionflags	@""
	.align	4
.nv.constant0._ZN7cutlass13device_kernelINS_4gemm6kernel13GemmUniversalIN4cute5tupleIJiiiiEEENS1_10collective13CollectiveMmaINS1_37MainloopSm90TmaGmmaWarpSpecializedFP8ILi7ENS5_IJNS4_1CILi1EEESB_SB_EEENS1_32KernelTmaWarpSpecializedPingpongEEENS5_IJNSA_ILi64EEESF_NSA_ILi128EEEEEENS_12float_e5m2_tENS5_IJlSB_lEEESI_SJ_NS4_8TiledMMAINS4_8MMA_AtomIJNS4_4SM904GMMA30MMA_64x64x32_F32E5M2E5M2_SS_TNILNSN_7ScaleInE1ELSP_1EEEEEENS4_6LayoutISC_NS5_IJNSA_ILi0EEEST_ST_EEEEENS5_IJNS4_10UnderscoreESW_SW_EEEEENS4_13SM90_TMA_LOADENS4_14ComposedLayoutINS4_7SwizzleILi3ELi4ELi3EEENS4_18smem_ptr_flag_bitsILi8EEENSS_INS5_IJNSA_ILi8EEESG_EEENS5_IJSG_SB_EEEEEEEvNS4_8identityESZ_S19_vS1A_EENS_8epilogue10collective6detail29Sm90TmaWarpSpecializedAdapterINS1D_15DefaultEpilogueISI_SJ_SJ_NS1C_6thread17LinearCombinationISI_Li1EffLNS1H_9ScaleType4KindE0ELNS_15FloatRoundStyleE2ESI_EENS1_15EpilogueDefaultEEEEEvvEEEEvNT_6ParamsE:
	.zero		1664


//--------------------- SYMBOLS --------------------------

	.type		.nv.reservedSmem.offset0,@object
	.size		.nv.reservedSmem.offset0,0x4
